//
// Generated by NVIDIA NVVM Compiler
//
// Compiler Build ID: CL-36424714
// Cuda compilation tools, release 13.0, V13.0.88
// Based on NVVM 20.0.0
//

.version 9.0
.target sm_100
.address_size 64

	// .globl	_Z11dot_productPfS_S_i
.extern .shared .align 16 .b8 sdata[];

.visible .entry _Z11dot_productPfS_S_i(
	.param .u64 .ptr .align 1 _Z11dot_productPfS_S_i_param_0,
	.param .u64 .ptr .align 1 _Z11dot_productPfS_S_i_param_1,
	.param .u64 .ptr .align 1 _Z11dot_productPfS_S_i_param_2,
	.param .u32 _Z11dot_productPfS_S_i_param_3
)
{
	.reg .pred 	%p<11>;
	.reg .b32 	%r<39>;
	.reg .b32 	%f<35>;
	.reg .b64 	%rd<20>;

	ld.param.u64 	%rd3, [_Z11dot_productPfS_S_i_param_0];
	ld.param.u64 	%rd4, [_Z11dot_productPfS_S_i_param_1];
	ld.param.u64 	%rd5, [_Z11dot_productPfS_S_i_param_2];
	ld.param.u32 	%r17, [_Z11dot_productPfS_S_i_param_3];
	cvta.to.global.u64 	%rd1, %rd5;
	cvta.to.global.u64 	%rd2, %rd4;
	mov.u32 	%r1, %tid.x;
	mov.u32 	%r38, %ntid.x;
	mov.u32 	%r18, %ctaid.x;
	mad.lo.s32 	%r36, %r18, %r38, %r1;
	mov.u32 	%r19, %nctaid.x;
	mul.lo.s32 	%r4, %r38, %r19;
	setp.ge.s32 	%p1, %r36, %r17;
	mov.f32 	%f34, 0f00000000;
	@%p1 bra 	$L__BB0_7;
	add.s32 	%r20, %r36, %r4;
	max.s32 	%r21, %r17, %r20;
	setp.lt.s32 	%p2, %r20, %r17;
	selp.u32 	%r22, 1, 0, %p2;
	add.s32 	%r23, %r20, %r22;
	sub.s32 	%r24, %r21, %r23;
	div.u32 	%r25, %r24, %r4;
	add.s32 	%r5, %r25, %r22;
	and.b32  	%r26, %r5, 3;
	setp.eq.s32 	%p3, %r26, 3;
	mov.f32 	%f34, 0f00000000;
	@%p3 bra 	$L__BB0_4;
	add.s32 	%r27, %r5, 1;
	and.b32  	%r28, %r27, 3;
	neg.s32 	%r34, %r28;
	mov.f32 	%f34, 0f00000000;
$L__BB0_3:
	.pragma "nounroll";
	mul.wide.s32 	%rd6, %r36, 4;
	add.s64 	%rd7, %rd1, %rd6;
	add.s64 	%rd8, %rd2, %rd6;
	ld.global.f32 	%f12, [%rd8];
	ld.global.f32 	%f13, [%rd7];
	fma.rn.f32 	%f34, %f12, %f13, %f34;
	add.s32 	%r36, %r36, %r4;
	add.s32 	%r34, %r34, 1;
	setp.ne.s32 	%p4, %r34, 0;
	@%p4 bra 	$L__BB0_3;
$L__BB0_4:
	setp.lt.u32 	%p5, %r5, 3;
	@%p5 bra 	$L__BB0_7;
	mul.wide.s32 	%rd12, %r4, 4;
	shl.b32 	%r29, %r4, 2;
$L__BB0_6:
	mul.wide.s32 	%rd9, %r36, 4;
	add.s64 	%rd10, %rd2, %rd9;
	ld.global.f32 	%f14, [%rd10];
	add.s64 	%rd11, %rd1, %rd9;
	ld.global.f32 	%f15, [%rd11];
	fma.rn.f32 	%f16, %f14, %f15, %f34;
	add.s64 	%rd13, %rd10, %rd12;
	ld.global.f32 	%f17, [%rd13];
	add.s64 	%rd14, %rd11, %rd12;
	ld.global.f32 	%f18, [%rd14];
	fma.rn.f32 	%f19, %f17, %f18, %f16;
	add.s64 	%rd15, %rd13, %rd12;
	ld.global.f32 	%f20, [%rd15];
	add.s64 	%rd16, %rd14, %rd12;
	ld.global.f32 	%f21, [%rd16];
	fma.rn.f32 	%f22, %f20, %f21, %f19;
	add.s64 	%rd17, %rd15, %rd12;
	ld.global.f32 	%f23, [%rd17];
	add.s64 	%rd18, %rd16, %rd12;
	ld.global.f32 	%f24, [%rd18];
	fma.rn.f32 	%f34, %f23, %f24, %f22;
	add.s32 	%r36, %r29, %r36;
	setp.lt.s32 	%p6, %r36, %r17;
	@%p6 bra 	$L__BB0_6;
$L__BB0_7:
	shl.b32 	%r30, %r1, 2;
	mov.u32 	%r31, sdata;
	add.s32 	%r14, %r31, %r30;
	st.shared.f32 	[%r14], %f34;
	barrier.sync 	0;
	setp.lt.u32 	%p7, %r38, 2;
	@%p7 bra 	$L__BB0_11;
$L__BB0_8:
	shr.u32 	%r16, %r38, 1;
	setp.ge.u32 	%p8, %r1, %r16;
	@%p8 bra 	$L__BB0_10;
	shl.b32 	%r32, %r16, 2;
	add.s32 	%r33, %r14, %r32;
	ld.shared.f32 	%f25, [%r33];
	ld.shared.f32 	%f26, [%r14];
	add.f32 	%f27, %f25, %f26;
	st.shared.f32 	[%r14], %f27;
$L__BB0_10:
	barrier.sync 	0;
	setp.gt.u32 	%p9, %r38, 3;
	mov.u32 	%r38, %r16;
	@%p9 bra 	$L__BB0_8;
$L__BB0_11:
	setp.ne.s32 	%p10, %r1, 0;
	@%p10 bra 	$L__BB0_13;
	ld.shared.f32 	%f28, [sdata];
	cvta.to.global.u64 	%rd19, %rd3;
	atom.global.add.f32 	%f29, [%rd19], %f28;
$L__BB0_13:
	ret;

}
	// .globl	_Z14convolution_1dPfS_iS_iPbf
.visible .entry _Z14convolution_1dPfS_iS_iPbf(
	.param .u64 .ptr .align 1 _Z14convolution_1dPfS_iS_iPbf_param_0,
	.param .u64 .ptr .align 1 _Z14convolution_1dPfS_iS_iPbf_param_1,
	.param .u32 _Z14convolution_1dPfS_iS_iPbf_param_2,
	.param .u64 .ptr .align 1 _Z14convolution_1dPfS_iS_iPbf_param_3,
	.param .u32 _Z14convolution_1dPfS_iS_iPbf_param_4,
	.param .u64 .ptr .align 1 _Z14convolution_1dPfS_iS_iPbf_param_5,
	.param .f32 _Z14convolution_1dPfS_iS_iPbf_param_6
)
{
	.reg .pred 	%p<61>;
	.reg .b32 	%r<75>;
	.reg .b32 	%f<87>;
	.reg .b64 	%rd<55>;

	ld.param.u64 	%rd8, [_Z14convolution_1dPfS_iS_iPbf_param_0];
	ld.param.u64 	%rd9, [_Z14convolution_1dPfS_iS_iPbf_param_1];
	ld.param.u32 	%r42, [_Z14convolution_1dPfS_iS_iPbf_param_2];
	ld.param.u64 	%rd10, [_Z14convolution_1dPfS_iS_iPbf_param_3];
	ld.param.u32 	%r43, [_Z14convolution_1dPfS_iS_iPbf_param_4];
	ld.param.f32 	%f49, [_Z14convolution_1dPfS_iS_iPbf_param_6];
	cvta.to.global.u64 	%rd1, %rd9;
	cvta.to.global.u64 	%rd2, %rd10;
	cvta.to.global.u64 	%rd3, %rd8;
	mov.u32 	%r44, %tid.x;
	mov.u32 	%r45, %ntid.x;
	mov.u32 	%r46, %ctaid.x;
	mad.lo.s32 	%r73, %r46, %r45, %r44;
	mov.u32 	%r47, %nctaid.x;
	mul.lo.s32 	%r2, %r45, %r47;
	setp.ge.s32 	%p1, %r73, %r42;
	@%p1 bra 	$L__BB1_51;
	setp.lt.s32 	%p2, %r43, 1;
	shr.u32 	%r3, %r43, 1;
	@%p2 bra 	$L__BB1_45;
	and.b32  	%r4, %r43, 7;
	add.s32 	%r5, %r4, -1;
	and.b32  	%r6, %r43, 3;
	and.b32  	%r7, %r43, 2147483640;
	and.b32  	%r8, %r43, 1;
$L__BB1_3:
	setp.lt.u32 	%p8, %r43, 8;
	mul.wide.s32 	%rd19, %r73, 4;
	add.s64 	%rd4, %rd3, %rd19;
	mov.b32 	%r69, 0;
	st.global.u32 	[%rd4], %r69;
	mov.f32 	%f77, 0f00000000;
	@%p8 bra 	$L__BB1_22;
	mov.b32 	%r67, 0;
	mov.f32 	%f77, 0f00000000;
$L__BB1_5:
	.pragma "nounroll";
	sub.s32 	%r62, %r73, %r67;
	add.s32 	%r11, %r62, %r3;
	setp.lt.s32 	%p9, %r11, 0;
	setp.ge.s32 	%p10, %r11, %r42;
	or.pred  	%p11, %p9, %p10;
	mov.f32 	%f69, %f49;
	@%p11 bra 	$L__BB1_7;
	mul.wide.u32 	%rd20, %r11, 4;
	add.s64 	%rd21, %rd1, %rd20;
	ld.global.f32 	%f69, [%rd21];
$L__BB1_7:
	mul.wide.u32 	%rd22, %r67, 4;
	add.s64 	%rd5, %rd2, %rd22;
	ld.global.f32 	%f52, [%rd5];
	fma.rn.f32 	%f4, %f69, %f52, %f77;
	st.global.f32 	[%rd4], %f4;
	add.s32 	%r12, %r11, -1;
	setp.lt.s32 	%p12, %r12, 0;
	setp.ge.s32 	%p13, %r12, %r42;
	or.pred  	%p14, %p12, %p13;
	mov.f32 	%f70, %f49;
	@%p14 bra 	$L__BB1_9;
	mul.wide.u32 	%rd23, %r12, 4;
	add.s64 	%rd24, %rd1, %rd23;
	ld.global.f32 	%f70, [%rd24];
$L__BB1_9:
	ld.global.f32 	%f53, [%rd5+4];
	fma.rn.f32 	%f7, %f70, %f53, %f4;
	st.global.f32 	[%rd4], %f7;
	add.s32 	%r13, %r11, -2;
	setp.lt.s32 	%p15, %r13, 0;
	setp.ge.s32 	%p16, %r13, %r42;
	or.pred  	%p17, %p15, %p16;
	mov.f32 	%f71, %f49;
	@%p17 bra 	$L__BB1_11;
	mul.wide.u32 	%rd25, %r13, 4;
	add.s64 	%rd26, %rd1, %rd25;
	ld.global.f32 	%f71, [%rd26];
$L__BB1_11:
	ld.global.f32 	%f54, [%rd5+8];
	fma.rn.f32 	%f10, %f71, %f54, %f7;
	st.global.f32 	[%rd4], %f10;
	add.s32 	%r14, %r11, -3;
	setp.lt.s32 	%p18, %r14, 0;
	setp.ge.s32 	%p19, %r14, %r42;
	or.pred  	%p20, %p18, %p19;
	mov.f32 	%f72, %f49;
	@%p20 bra 	$L__BB1_13;
	mul.wide.u32 	%rd27, %r14, 4;
	add.s64 	%rd28, %rd1, %rd27;
	ld.global.f32 	%f72, [%rd28];
$L__BB1_13:
	ld.global.f32 	%f55, [%rd5+12];
	fma.rn.f32 	%f13, %f72, %f55, %f10;
	st.global.f32 	[%rd4], %f13;
	add.s32 	%r15, %r11, -4;
	setp.lt.s32 	%p21, %r15, 0;
	setp.ge.s32 	%p22, %r15, %r42;
	or.pred  	%p23, %p21, %p22;
	mov.f32 	%f73, %f49;
	@%p23 bra 	$L__BB1_15;
	mul.wide.u32 	%rd29, %r15, 4;
	add.s64 	%rd30, %rd1, %rd29;
	ld.global.f32 	%f73, [%rd30];
$L__BB1_15:
	ld.global.f32 	%f56, [%rd5+16];
	fma.rn.f32 	%f16, %f73, %f56, %f13;
	st.global.f32 	[%rd4], %f16;
	add.s32 	%r16, %r11, -5;
	setp.lt.s32 	%p24, %r16, 0;
	setp.ge.s32 	%p25, %r16, %r42;
	or.pred  	%p26, %p24, %p25;
	mov.f32 	%f74, %f49;
	@%p26 bra 	$L__BB1_17;
	mul.wide.u32 	%rd31, %r16, 4;
	add.s64 	%rd32, %rd1, %rd31;
	ld.global.f32 	%f74, [%rd32];
$L__BB1_17:
	ld.global.f32 	%f57, [%rd5+20];
	fma.rn.f32 	%f19, %f74, %f57, %f16;
	st.global.f32 	[%rd4], %f19;
	add.s32 	%r17, %r11, -6;
	setp.lt.s32 	%p27, %r17, 0;
	setp.ge.s32 	%p28, %r17, %r42;
	or.pred  	%p29, %p27, %p28;
	mov.f32 	%f75, %f49;
	@%p29 bra 	$L__BB1_19;
	mul.wide.u32 	%rd33, %r17, 4;
	add.s64 	%rd34, %rd1, %rd33;
	ld.global.f32 	%f75, [%rd34];
$L__BB1_19:
	ld.global.f32 	%f58, [%rd5+24];
	fma.rn.f32 	%f22, %f75, %f58, %f19;
	st.global.f32 	[%rd4], %f22;
	add.s32 	%r18, %r11, -7;
	setp.lt.s32 	%p30, %r18, 0;
	setp.ge.s32 	%p31, %r18, %r42;
	or.pred  	%p32, %p30, %p31;
	mov.f32 	%f76, %f49;
	@%p32 bra 	$L__BB1_21;
	mul.wide.u32 	%rd35, %r18, 4;
	add.s64 	%rd36, %rd1, %rd35;
	ld.global.f32 	%f76, [%rd36];
$L__BB1_21:
	ld.global.f32 	%f59, [%rd5+28];
	fma.rn.f32 	%f77, %f76, %f59, %f22;
	st.global.f32 	[%rd4], %f77;
	add.s32 	%r67, %r67, 8;
	setp.ne.s32 	%p33, %r67, %r7;
	mov.u32 	%r69, %r7;
	@%p33 bra 	$L__BB1_5;
$L__BB1_22:
	setp.eq.s32 	%p34, %r4, 0;
	@%p34 bra 	$L__BB1_44;
	setp.lt.u32 	%p35, %r5, 3;
	@%p35 bra 	$L__BB1_33;
	sub.s32 	%r63, %r73, %r69;
	add.s32 	%r21, %r63, %r3;
	setp.lt.s32 	%p36, %r21, 0;
	setp.ge.s32 	%p37, %r21, %r42;
	or.pred  	%p38, %p36, %p37;
	mov.f32 	%f78, %f49;
	@%p38 bra 	$L__BB1_26;
	mul.wide.u32 	%rd37, %r21, 4;
	add.s64 	%rd38, %rd1, %rd37;
	ld.global.f32 	%f78, [%rd38];
$L__BB1_26:
	mul.wide.u32 	%rd39, %r69, 4;
	add.s64 	%rd6, %rd2, %rd39;
	ld.global.f32 	%f60, [%rd6];
	fma.rn.f32 	%f29, %f78, %f60, %f77;
	st.global.f32 	[%rd4], %f29;
	add.s32 	%r22, %r21, -1;
	setp.lt.s32 	%p39, %r22, 0;
	setp.ge.s32 	%p40, %r22, %r42;
	or.pred  	%p41, %p39, %p40;
	mov.f32 	%f79, %f49;
	@%p41 bra 	$L__BB1_28;
	mul.wide.u32 	%rd40, %r22, 4;
	add.s64 	%rd41, %rd1, %rd40;
	ld.global.f32 	%f79, [%rd41];
$L__BB1_28:
	ld.global.f32 	%f61, [%rd6+4];
	fma.rn.f32 	%f32, %f79, %f61, %f29;
	st.global.f32 	[%rd4], %f32;
	add.s32 	%r23, %r21, -2;
	setp.lt.s32 	%p42, %r23, 0;
	setp.ge.s32 	%p43, %r23, %r42;
	or.pred  	%p44, %p42, %p43;
	mov.f32 	%f80, %f49;
	@%p44 bra 	$L__BB1_30;
	mul.wide.u32 	%rd42, %r23, 4;
	add.s64 	%rd43, %rd1, %rd42;
	ld.global.f32 	%f80, [%rd43];
$L__BB1_30:
	ld.global.f32 	%f62, [%rd6+8];
	fma.rn.f32 	%f35, %f80, %f62, %f32;
	st.global.f32 	[%rd4], %f35;
	add.s32 	%r24, %r21, -3;
	setp.lt.s32 	%p45, %r24, 0;
	setp.ge.s32 	%p46, %r24, %r42;
	or.pred  	%p47, %p45, %p46;
	mov.f32 	%f81, %f49;
	@%p47 bra 	$L__BB1_32;
	mul.wide.u32 	%rd44, %r24, 4;
	add.s64 	%rd45, %rd1, %rd44;
	ld.global.f32 	%f81, [%rd45];
$L__BB1_32:
	ld.global.f32 	%f63, [%rd6+12];
	fma.rn.f32 	%f77, %f81, %f63, %f35;
	st.global.f32 	[%rd4], %f77;
	add.s32 	%r69, %r69, 4;
$L__BB1_33:
	setp.eq.s32 	%p48, %r6, 0;
	@%p48 bra 	$L__BB1_44;
	setp.eq.s32 	%p49, %r6, 1;
	@%p49 bra 	$L__BB1_40;
	sub.s32 	%r64, %r73, %r69;
	add.s32 	%r27, %r64, %r3;
	setp.lt.s32 	%p50, %r27, 0;
	setp.ge.s32 	%p51, %r27, %r42;
	or.pred  	%p52, %p50, %p51;
	mov.f32 	%f83, %f49;
	@%p52 bra 	$L__BB1_37;
	mul.wide.u32 	%rd46, %r27, 4;
	add.s64 	%rd47, %rd1, %rd46;
	ld.global.f32 	%f83, [%rd47];
$L__BB1_37:
	mul.wide.u32 	%rd48, %r69, 4;
	add.s64 	%rd7, %rd2, %rd48;
	ld.global.f32 	%f64, [%rd7];
	fma.rn.f32 	%f42, %f83, %f64, %f77;
	st.global.f32 	[%rd4], %f42;
	add.s32 	%r28, %r27, -1;
	setp.lt.s32 	%p53, %r28, 0;
	setp.ge.s32 	%p54, %r28, %r42;
	or.pred  	%p55, %p53, %p54;
	mov.f32 	%f84, %f49;
	@%p55 bra 	$L__BB1_39;
	mul.wide.u32 	%rd49, %r28, 4;
	add.s64 	%rd50, %rd1, %rd49;
	ld.global.f32 	%f84, [%rd50];
$L__BB1_39:
	ld.global.f32 	%f65, [%rd7+4];
	fma.rn.f32 	%f77, %f84, %f65, %f42;
	st.global.f32 	[%rd4], %f77;
	add.s32 	%r69, %r69, 2;
$L__BB1_40:
	setp.eq.s32 	%p56, %r8, 0;
	@%p56 bra 	$L__BB1_44;
	sub.s32 	%r65, %r73, %r69;
	add.s32 	%r31, %r65, %r3;
	setp.lt.s32 	%p57, %r31, 0;
	setp.ge.s32 	%p58, %r31, %r42;
	or.pred  	%p59, %p57, %p58;
	mov.f32 	%f86, %f49;
	@%p59 bra 	$L__BB1_43;
	mul.wide.u32 	%rd51, %r31, 4;
	add.s64 	%rd52, %rd1, %rd51;
	ld.global.f32 	%f86, [%rd52];
$L__BB1_43:
	mul.wide.u32 	%rd53, %r69, 4;
	add.s64 	%rd54, %rd2, %rd53;
	ld.global.f32 	%f66, [%rd54];
	fma.rn.f32 	%f67, %f86, %f66, %f77;
	st.global.f32 	[%rd4], %f67;
$L__BB1_44:
	add.s32 	%r73, %r73, %r2;
	setp.lt.s32 	%p60, %r73, %r42;
	@%p60 bra 	$L__BB1_3;
	bra.uni 	$L__BB1_51;
$L__BB1_45:
	add.s32 	%r48, %r73, %r2;
	max.s32 	%r49, %r42, %r48;
	setp.lt.s32 	%p3, %r48, %r42;
	selp.u32 	%r50, 1, 0, %p3;
	add.s32 	%r51, %r48, %r50;
	sub.s32 	%r52, %r49, %r51;
	div.u32 	%r53, %r52, %r2;
	add.s32 	%r33, %r53, %r50;
	and.b32  	%r54, %r33, 3;
	setp.eq.s32 	%p4, %r54, 3;
	@%p4 bra 	$L__BB1_48;
	add.s32 	%r56, %r33, 1;
	and.b32  	%r34, %r56, 3;
	mov.b32 	%r72, 0;
$L__BB1_47:
	.pragma "nounroll";
	mul.wide.s32 	%rd11, %r73, 4;
	add.s64 	%rd12, %rd3, %rd11;
	mov.b32 	%r57, 0;
	st.global.u32 	[%rd12], %r57;
	add.s32 	%r73, %r73, %r2;
	add.s32 	%r72, %r72, 1;
	setp.ne.s32 	%p5, %r72, %r34;
	@%p5 bra 	$L__BB1_47;
$L__BB1_48:
	setp.lt.u32 	%p6, %r33, 3;
	@%p6 bra 	$L__BB1_51;
	mul.wide.s32 	%rd15, %r2, 4;
	shl.b32 	%r59, %r2, 2;
$L__BB1_50:
	mul.wide.s32 	%rd13, %r73, 4;
	add.s64 	%rd14, %rd3, %rd13;
	mov.b32 	%r58, 0;
	st.global.u32 	[%rd14], %r58;
	add.s64 	%rd16, %rd14, %rd15;
	st.global.u32 	[%rd16], %r58;
	add.s64 	%rd17, %rd16, %rd15;
	st.global.u32 	[%rd17], %r58;
	add.s64 	%rd18, %rd17, %rd15;
	st.global.u32 	[%rd18], %r58;
	add.s32 	%r73, %r59, %r73;
	setp.lt.s32 	%p7, %r73, %r42;
	@%p7 bra 	$L__BB1_50;
$L__BB1_51:
	ret;

}


// ===== COMPILED SASS (sm_100) =====

	.target	sm_100

	.elftype	@"ET_EXEC"


//--------------------- .note.nv.tkinfo           --------------------------
	.section	.note.nv.tkinfo,"",@"SHT_NOTE"
	.sectionflags	@"SHF_NOTE_NV_TKINFO"
	.tkinfo
        /*0018*/ 	.word	0x00000002
        /*0030*/ 	.string	""
        /*0030*/ 	.string	"ptxas"
        /*0030*/ 	.string	"Cuda compilation tools, release 13.0, V13.0.88"
        /*0030*/ 	.string	"Build cuda_13.0.r13.0/compiler.36424714_0"
        /*0030*/ 	.string	"-arch sm_100 -m 64 "



//--------------------- .note.nv.cuinfo           --------------------------
	.section	.note.nv.cuinfo,"",@"SHT_NOTE"
	.sectionflags	@"SHF_NOTE_NV_CUINFO"
        /*0018*/ 	.short	0x0002
        /*001a*/ 	.short	0x0064
        /*001c*/ 	.short	0x0082
	.zero		2


//--------------------- .nv.info                  --------------------------
	.section	.nv.info,"",@"SHT_CUDA_INFO"
	.align	4


	//----- nvinfo : EIATTR_REGCOUNT
	.align		4
        /*0000*/ 	.byte	0x04, 0x2f
        /*0002*/ 	.short	(.L_1 - .L_0)
	.align		4
.L_0:
        /*0004*/ 	.word	index@(_Z11dot_productPfS_S_i)
        /*0008*/ 	.word	0x00000019


	//----- nvinfo : EIATTR_FRAME_SIZE
	.align		4
.L_1:
        /*000c*/ 	.byte	0x04, 0x11
        /*000e*/ 	.short	(.L_3 - .L_2)
	.align		4
.L_2:
        /*0010*/ 	.word	index@(_Z11dot_productPfS_S_i)
        /*0014*/ 	.word	0x00000000


	//----- nvinfo : EIATTR_REGCOUNT
	.align		4
.L_3:
        /*0018*/ 	.byte	0x04, 0x2f
        /*001a*/ 	.short	(.L_5 - .L_4)
	.align		4
.L_4:
        /*001c*/ 	.word	index@(_Z14convolution_1dPfS_iS_iPbf)
        /*0020*/ 	.word	0x0000001a


	//----- nvinfo : EIATTR_FRAME_SIZE
	.align		4
.L_5:
        /*0024*/ 	.byte	0x04, 0x11
        /*0026*/ 	.short	(.L_7 - .L_6)
	.align		4
.L_6:
        /*0028*/ 	.word	index@(_Z14convolution_1dPfS_iS_iPbf)
        /*002c*/ 	.word	0x00000000


	//----- nvinfo : EIATTR_MIN_STACK_SIZE
	.align		4
.L_7:
        /*0030*/ 	.byte	0x04, 0x12
        /*0032*/ 	.short	(.L_9 - .L_8)
	.align		4
.L_8:
        /*0034*/ 	.word	index@(_Z14convolution_1dPfS_iS_iPbf)
        /*0038*/ 	.word	0x00000000


	//----- nvinfo : EIATTR_MIN_STACK_SIZE
	.align		4
.L_9:
        /*003c*/ 	.byte	0x04, 0x12
        /*003e*/ 	.short	(.L_11 - .L_10)
	.align		4
.L_10:
        /*0040*/ 	.word	index@(_Z11dot_productPfS_S_i)
        /*0044*/ 	.word	0x00000000
.L_11:


//--------------------- .nv.compat                --------------------------
	.section	.nv.compat,"",@"SHT_CUDA_COMPAT_INFO"
	.align	4
        /*0000*/ 	.byte	0x02, 0x09, 0x00, 0x00, 0x02, 0x02, 0x01, 0x00, 0x02, 0x05, 0x05, 0x00, 0x03, 0x07, 0x01, 0x01
        /*0010*/ 	.byte	0x02, 0x03, 0x00, 0x00, 0x02, 0x06, 0x01, 0x00, 0x04, 0x0b, 0x08, 0x00, 0x09, 0x00, 0x00, 0x00
        /*0020*/ 	.byte	0x00, 0x00, 0x00, 0x00


//--------------------- .nv.info._Z14convolution_1dPfS_iS_iPbf --------------------------
	.section	.nv.info._Z14convolution_1dPfS_iS_iPbf,"",@"SHT_CUDA_INFO"
	.sectionflags	@""
	.align	4


	//----- nvinfo : EIATTR_CUDA_API_VERSION
	.align		4
        /*0000*/ 	.byte	0x04, 0x37
        /*0002*/ 	.short	(.L_13 - .L_12)
.L_12:
        /*0004*/ 	.word	0x00000082


	//----- nvinfo : EIATTR_KPARAM_INFO
	.align		4
.L_13:
        /*0008*/ 	.byte	0x04, 0x17
        /*000a*/ 	.short	(.L_15 - .L_14)
.L_14:
        /*000c*/ 	.word	0x00000000
        /*0010*/ 	.short	0x0006
        /*0012*/ 	.short	0x0030
        /*0014*/ 	.byte	0x00, 0xf0, 0x11, 0x00


	//----- nvinfo : EIATTR_KPARAM_INFO
	.align		4
.L_15:
        /*0018*/ 	.byte	0x04, 0x17
        /*001a*/ 	.short	(.L_17 - .L_16)
.L_16:
        /*001c*/ 	.word	0x00000000
        /*0020*/ 	.short	0x0005
        /*0022*/ 	.short	0x0028
        /*0024*/ 	.byte	0x00, 0xf5, 0x21, 0x00


	//----- nvinfo : EIATTR_KPARAM_INFO
	.align		4
.L_17:
        /*0028*/ 	.byte	0x04, 0x17
        /*002a*/ 	.short	(.L_19 - .L_18)
.L_18:
        /*002c*/ 	.word	0x00000000
        /*0030*/ 	.short	0x0004
        /*0032*/ 	.short	0x0020
        /*0034*/ 	.byte	0x00, 0xf0, 0x11, 0x00


	//----- nvinfo : EIATTR_KPARAM_INFO
	.align		4
.L_19:
        /*0038*/ 	.byte	0x04, 0x17
        /*003a*/ 	.short	(.L_21 - .L_20)
.L_20:
        /*003c*/ 	.word	0x00000000
        /*0040*/ 	.short	0x0003
        /*0042*/ 	.short	0x0018
        /*0044*/ 	.byte	0x00, 0xf5, 0x21, 0x00


	//----- nvinfo : EIATTR_KPARAM_INFO
	.align		4
.L_21:
        /*0048*/ 	.byte	0x04, 0x17
        /*004a*/ 	.short	(.L_23 - .L_22)
.L_22:
        /*004c*/ 	.word	0x00000000
        /*0050*/ 	.short	0x0002
        /*0052*/ 	.short	0x0010
        /*0054*/ 	.byte	0x00, 0xf0, 0x11, 0x00


	//----- nvinfo : EIATTR_KPARAM_INFO
	.align		4
.L_23:
        /*0058*/ 	.byte	0x04, 0x17
        /*005a*/ 	.short	(.L_25 - .L_24)
.L_24:
        /*005c*/ 	.word	0x00000000
        /*0060*/ 	.short	0x0001
        /*0062*/ 	.short	0x0008
        /*0064*/ 	.byte	0x00, 0xf5, 0x21, 0x00


	//----- nvinfo : EIATTR_KPARAM_INFO
	.align		4
.L_25:
        /*0068*/ 	.byte	0x04, 0x17
        /*006a*/ 	.short	(.L_27 - .L_26)
.L_26:
        /*006c*/ 	.word	0x00000000
        /*0070*/ 	.short	0x0000
        /*0072*/ 	.short	0x0000
        /*0074*/ 	.byte	0x00, 0xf5, 0x21, 0x00


	//----- nvinfo : EIATTR_SPARSE_MMA_MASK
	.align		4
.L_27:
        /*0078*/ 	.byte	0x03, 0x50
        /*007a*/ 	.short	0x0000


	//----- nvinfo : EIATTR_MAXREG_COUNT
	.align		4
        /*007c*/ 	.byte	0x03, 0x1b
        /*007e*/ 	.short	0x00ff


	//----- nvinfo : EIATTR_MERCURY_ISA_VERSION
	.align		4
        /*0080*/ 	.byte	0x03, 0x5f
        /*0082*/ 	.short	0x0101


	//----- nvinfo : EIATTR_VRC_CTA_INIT_COUNT
	.align		4
        /*0084*/ 	.byte	0x02, 0x4a
	.zero		1
	.zero		1


	//----- nvinfo : EIATTR_EXIT_INSTR_OFFSETS
	.align		4
        /*0088*/ 	.byte	0x04, 0x1c
        /*008a*/ 	.short	(.L_29 - .L_28)


	//   ....[0]....
.L_28:
        /*008c*/ 	.word	0x00000090


	//   ....[1]....
        /*0090*/ 	.word	0x00000d80


	//   ....[2]....
        /*0094*/ 	.word	0x00001010


	//   ....[3]....
        /*0098*/ 	.word	0x000010e0


	//----- nvinfo : EIATTR_CRS_STACK_SIZE
	.align		4
.L_29:
        /*009c*/ 	.byte	0x04, 0x1e
        /*009e*/ 	.short	(.L_31 - .L_30)
.L_30:
        /*00a0*/ 	.word	0x00000000


	//----- nvinfo : EIATTR_CBANK_PARAM_SIZE
	.align		4
.L_31:
        /*00a4*/ 	.byte	0x03, 0x19
        /*00a6*/ 	.short	0x0034


	//----- nvinfo : EIATTR_PARAM_CBANK
	.align		4
        /*00a8*/ 	.byte	0x04, 0x0a
        /*00aa*/ 	.short	(.L_33 - .L_32)
	.align		4
.L_32:
        /*00ac*/ 	.word	index@(.nv.constant0._Z14convolution_1dPfS_iS_iPbf)
        /*00b0*/ 	.short	0x0380
        /*00b2*/ 	.short	0x0034


	//----- nvinfo : EIATTR_SW_WAR
	.align		4
.L_33:
        /*00b4*/ 	.byte	0x04, 0x36
        /*00b6*/ 	.short	(.L_35 - .L_34)
.L_34:
        /*00b8*/ 	.word	0x00000008
.L_35:


//--------------------- .nv.info._Z11dot_productPfS_S_i --------------------------
	.section	.nv.info._Z11dot_productPfS_S_i,"",@"SHT_CUDA_INFO"
	.sectionflags	@""
	.align	4


	//----- nvinfo : EIATTR_CUDA_API_VERSION
	.align		4
        /*0000*/ 	.byte	0x04, 0x37
        /*0002*/ 	.short	(.L_37 - .L_36)
.L_36:
        /*0004*/ 	.word	0x00000082


	//----- nvinfo : EIATTR_KPARAM_INFO
	.align		4
.L_37:
        /*0008*/ 	.byte	0x04, 0x17
        /*000a*/ 	.short	(.L_39 - .L_38)
.L_38:
        /*000c*/ 	.word	0x00000000
        /*0010*/ 	.short	0x0003
        /*0012*/ 	.short	0x0018
        /*0014*/ 	.byte	0x00, 0xf0, 0x11, 0x00


	//----- nvinfo : EIATTR_KPARAM_INFO
	.align		4
.L_39:
        /*0018*/ 	.byte	0x04, 0x17
        /*001a*/ 	.short	(.L_41 - .L_40)
.L_40:
        /*001c*/ 	.word	0x00000000
        /*0020*/ 	.short	0x0002
        /*0022*/ 	.short	0x0010
        /*0024*/ 	.byte	0x00, 0xf5, 0x21, 0x00


	//----- nvinfo : EIATTR_KPARAM_INFO
	.align		4
.L_41:
        /*0028*/ 	.byte	0x04, 0x17
        /*002a*/ 	.short	(.L_43 - .L_42)
.L_42:
        /*002c*/ 	.word	0x00000000
        /*0030*/ 	.short	0x0001
        /*0032*/ 	.short	0x0008
        /*0034*/ 	.byte	0x00, 0xf5, 0x21, 0x00


	//----- nvinfo : EIATTR_KPARAM_INFO
	.align		4
.L_43:
        /*0038*/ 	.byte	0x04, 0x17
        /*003a*/ 	.short	(.L_45 - .L_44)
.L_44:
        /*003c*/ 	.word	0x00000000
        /*0040*/ 	.short	0x0000
        /*0042*/ 	.short	0x0000
        /*0044*/ 	.byte	0x00, 0xf5, 0x21, 0x00


	//----- nvinfo : EIATTR_SPARSE_MMA_MASK
	.align		4
.L_45:
        /*0048*/ 	.byte	0x03, 0x50
        /*004a*/ 	.short	0x0000


	//----- nvinfo : EIATTR_MAXREG_COUNT
	.align		4
        /*004c*/ 	.byte	0x03, 0x1b
        /*004e*/ 	.short	0x00ff


	//----- nvinfo : EIATTR_NUM_BARRIERS
	.align		4
        /*0050*/ 	.byte	0x02, 0x4c
        /*0052*/ 	.byte	0x01
	.zero		1


	//----- nvinfo : EIATTR_MERCURY_ISA_VERSION
	.align		4
        /*0054*/ 	.byte	0x03, 0x5f
        /*0056*/ 	.short	0x0101


	//----- nvinfo : EIATTR_COOP_GROUP_MASK_REGIDS
	.align		4
        /*0058*/ 	.byte	0x04, 0x29
        /*005a*/ 	.short	(.L_47 - .L_46)


	//   ....[0]....
.L_46:
        /*005c*/ 	.word	0xffffffff


	//   ....[1]....
        /*0060*/ 	.word	0xffffffff


	//----- nvinfo : EIATTR_COOP_GROUP_INSTR_OFFSETS
	.align		4
.L_47:
        /*0064*/ 	.byte	0x04, 0x28
        /*0066*/ 	.short	(.L_49 - .L_48)


	//   ....[0]....
.L_48:
        /*0068*/ 	.word	0x000005e0


	//   ....[1]....
        /*006c*/ 	.word	0x00000670


	//----- nvinfo : EIATTR_VRC_CTA_INIT_COUNT
	.align		4
.L_49:
        /*0070*/ 	.byte	0x02, 0x4a
	.zero		1
	.zero		1


	//----- nvinfo : EIATTR_EXIT_INSTR_OFFSETS
	.align		4
        /*0074*/ 	.byte	0x04, 0x1c
        /*0076*/ 	.short	(.L_51 - .L_50)


	//   ....[0]....
.L_50:
        /*0078*/ 	.word	0x000006b0


	//   ....[1]....
        /*007c*/ 	.word	0x00000720


	//----- nvinfo : EIATTR_CRS_STACK_SIZE
	.align		4
.L_51:
        /*0080*/ 	.byte	0x04, 0x1e
        /*0082*/ 	.short	(.L_53 - .L_52)
.L_52:
        /*0084*/ 	.word	0x00000000


	//----- nvinfo : EIATTR_CBANK_PARAM_SIZE
	.align		4
.L_53:
        /*0088*/ 	.byte	0x03, 0x19
        /*008a*/ 	.short	0x001c


	//----- nvinfo : EIATTR_PARAM_CBANK
	.align		4
        /*008c*/ 	.byte	0x04, 0x0a
        /*008e*/ 	.short	(.L_55 - .L_54)
	.align		4
.L_54:
        /*0090*/ 	.word	index@(.nv.constant0._Z11dot_productPfS_S_i)
        /*0094*/ 	.short	0x0380
        /*0096*/ 	.short	0x001c


	//----- nvinfo : EIATTR_SW_WAR
	.align		4
.L_55:
        /*0098*/ 	.byte	0x04, 0x36
        /*009a*/ 	.short	(.L_57 - .L_56)
.L_56:
        /*009c*/ 	.word	0x00000008
.L_57:


//--------------------- .nv.callgraph             --------------------------
	.section	.nv.callgraph,"",@"SHT_CUDA_CALLGRAPH"
	.align	4
	.sectionentsize	8
	.align		4
        /*0000*/ 	.word	0x00000000
	.align		4
        /*0004*/ 	.word	0xffffffff
	.align		4
        /*0008*/ 	.word	0x00000000
	.align		4
        /*000c*/ 	.word	0xfffffffe
	.align		4
        /*0010*/ 	.word	0x00000000
	.align		4
        /*0014*/ 	.word	0xfffffffd
	.align		4
        /*0018*/ 	.word	0x00000000
	.align		4
        /*001c*/ 	.word	0xfffffffc


//--------------------- .text._Z14convolution_1dPfS_iS_iPbf --------------------------
	.section	.text._Z14convolution_1dPfS_iS_iPbf,"ax",@progbits
	.align	128
        .global         _Z14convolution_1dPfS_iS_iPbf
        .type           _Z14convolution_1dPfS_iS_iPbf,@function
        .size           _Z14convolution_1dPfS_iS_iPbf,(.L_x_21 - _Z14convolution_1dPfS_iS_iPbf)
        .other          _Z14convolution_1dPfS_iS_iPbf,@"STO_CUDA_ENTRY STV_DEFAULT"
_Z14convolution_1dPfS_iS_iPbf:
.text._Z14convolution_1dPfS_iS_iPbf:
[----:B------:R-:W-:Y:S01]  /*0000*/  LDC R1, c[0x0][0x37c] ;  /* 0x0000df00ff017b82 */ /* 0x000fe20000000800 */
[----:B------:R-:W0:Y:S01]  /*0010*/  S2R R5, SR_TID.X ;  /* 0x0000000000057919 */ /* 0x000e220000002100 */
[----:B------:R-:W0:Y:S06]  /*0020*/  LDCU UR4, c[0x0][0x360] ;  /* 0x00006c00ff0477ac */ /* 0x000e2c0008000800 */
[----:B------:R-:W1:Y:S01]  /*0030*/  LDC R2, c[0x0][0x370] ;  /* 0x0000dc00ff027b82 */ /* 0x000e620000000800 */
[----:B------:R-:W0:Y:S01]  /*0040*/  S2R R0, SR_CTAID.X ;  /* 0x0000000000007919 */ /* 0x000e220000002500 */
[----:B------:R-:W2:Y:S01]  /*0050*/  LDCU UR5, c[0x0][0x390] ;  /* 0x00007200ff0577ac */ /* 0x000ea20008000800 */
[----:B0-----:R-:W-:-:S02]  /*0060*/  IMAD R5, R0, UR4, R5 ;  /* 0x0000000400057c24 */ /* 0x001fc4000f8e0205 */
[----:B-1----:R-:W-:-:S03]  /*0070*/  IMAD R0, R2, UR4, RZ ;  /* 0x0000000402007c24 */ /* 0x002fc6000f8e02ff */
[----:B--2---:R-:W-:-:S13]  /*0080*/  ISETP.GE.AND P0, PT, R5, UR5, PT ;  /* 0x0000000505007c0c */ /* 0x004fda000bf06270 */
[----:B------:R-:W-:Y:S05]  /*0090*/  @P0 EXIT ;  /* 0x000000000000094d */ /* 0x000fea0003800000 */
[----:B------:R-:W0:Y:S01]  /*00a0*/  LDCU UR4, c[0x0][0x3a0] ;  /* 0x00007400ff0477ac */ /* 0x000e220008000800 */
[----:B------:R-:W1:Y:S01]  /*00b0*/  LDCU.64 UR10, c[0x0][0x358] ;  /* 0x00006b00ff0a77ac */ /* 0x000e620008000a00 */
[----:B0-----:R-:W-:-:S09]  /*00c0*/  UISETP.GE.AND UP0, UPT, UR4, 0x1, UPT ;  /* 0x000000010400788c */ /* 0x001fd2000bf06270 */
[----:B-1----:R-:W-:Y:S05]  /*00d0*/  BRA.U !UP0, `(.L_x_0) ;  /* 0x0000000d082c7547 */ /* 0x002fea000b800000 */
[----:B------:R-:W-:Y:S02]  /*00e0*/  ULOP3.LUT UR5, UR4, 0x7, URZ, 0xc0, !UPT ;  /* 0x0000000704057892 */ /* 0x000fe4000f8ec0ff */
[----:B------:R-:W-:Y:S02]  /*00f0*/  ULOP3.LUT UR7, UR4, 0x3, URZ, 0xc0, !UPT ;  /* 0x0000000304077892 */ /* 0x000fe4000f8ec0ff */
[----:B------:R-:W-:Y:S02]  /*0100*/  UIADD3 UR6, UPT, UPT, UR5, -0x1, URZ ;  /* 0xffffffff05067890 */ /* 0x000fe4000fffe0ff */
[----:B------:R-:W-:Y:S01]  /*0110*/  ULOP3.LUT UR8, UR4, 0x7ffffff8, URZ, 0xc0, !UPT ;  /* 0x7ffffff804087892 */ /* 0x000fe2000f8ec0ff */
[----:B------:R-:W0:Y:S01]  /*0120*/  LDCU UR9, c[0x0][0x390] ;  /* 0x00007200ff0977ac */ /* 0x000e220008000800 */
[----:B------:R-:W-:Y:S02]  /*0130*/  USHF.R.U32.HI UR4, URZ, 0x1, UR4 ;  /* 0x00000001ff047899 */ /* 0x000fe40008011604 */
[----:B------:R-:W-:-:S11]  /*0140*/  UISETP.GE.U32.AND UP0, UPT, UR6, 0x3, UPT ;  /* 0x000000030600788c */ /* 0x000fd6000bf06070 */
.L_x_6:
[----:B01234-:R-:W1:Y:S01]  /*0150*/  LDC.64 R2, c[0x0][0x380] ;  /* 0x0000e000ff027b82 */ /* 0x01fe620000000a00 */
[----:B------:R-:W2:Y:S01]  /*0160*/  LDCU UR6, c[0x0][0x3a0] ;  /* 0x00007400ff0677ac */ /* 0x000ea20008000800 */
[----:B------:R-:W-:Y:S02]  /*0170*/  IMAD.MOV.U32 R4, RZ, RZ, RZ ;  /* 0x000000ffff047224 */ /* 0x000fe400078e00ff */
[----:B------:R-:W-:Y:S01]  /*0180*/  IMAD.MOV.U32 R11, RZ, RZ, RZ ;  /* 0x000000ffff0b7224 */ /* 0x000fe200078e00ff */
[----:B--2---:R-:W-:Y:S01]  /*0190*/  UISETP.GE.U32.AND UP1, UPT, UR6, 0x8, UPT ;  /* 0x000000080600788c */ /* 0x004fe2000bf26070 */
[----:B-1----:R-:W-:-:S05]  /*01a0*/  IMAD.WIDE R2, R5, 0x4, R2 ;  /* 0x0000000405027825 */ /* 0x002fca00078e0202 */
[----:B------:R1:W-:Y:S03]  /*01b0*/  STG.E desc[UR10][R2.64], RZ ;  /* 0x000000ff02007986 */ /* 0x0003e6000c10190a */
[----:B------:R-:W-:Y:S05]  /*01c0*/  BRA.U !UP1, `(.L_x_1) ;  /* 0x0000000509647547 */ /* 0x000fea000b800000 */
[----:B------:R-:W2:Y:S01]  /*01d0*/  LDC.64 R6, c[0x0][0x398] ;  /* 0x0000e600ff067b82 */ /* 0x000ea20000000a00 */
[----:B------:R-:W-:Y:S02]  /*01e0*/  HFMA2 R4, -RZ, RZ, 0, 0 ;  /* 0x00000000ff047431 */ /* 0x000fe400000001ff */
[----:B------:R-:W-:-:S07]  /*01f0*/  IMAD.MOV.U32 R11, RZ, RZ, RZ ;  /* 0x000000ffff0b7224 */ /* 0x000fce00078e00ff */
.L_x_2:
[----:B------:R-:W-:Y:S01]  /*0200*/  IADD3 R10, PT, PT, R5, UR4, -R4 ;  /* 0x00000004050a7c10 */ /* 0x000fe2000fffe804 */
[----:B---3--:R-:W3:Y:S01]  /*0210*/  LDCU UR6, c[0x0][0x3b0] ;  /* 0x00007600ff0677ac */ /* 0x008ee20008000800 */
[----:B--2---:R-:W-:Y:S02]  /*0220*/  IMAD.WIDE.U32 R8, R4, 0x4, R6 ;  /* 0x0000000404087825 */ /* 0x004fe400078e0006 */
[----:B0-----:R-:W-:-:S03]  /*0230*/  ISETP.GE.AND P0, PT, R10, UR9, PT ;  /* 0x000000090a007c0c */ /* 0x001fc6000bf06270 */
[----:B------:R-:W2:Y:S01]  /*0240*/  LDG.E R18, desc[UR10][R8.64] ;  /* 0x0000000a08127981 */ /* 0x000ea2000c1e1900 */
[----:B------:R-:W-:Y:S01]  /*0250*/  ISETP.LT.OR P0, PT, R10, RZ, P0 ;  /* 0x000000ff0a00720c */ /* 0x000fe20000701670 */
[----:B---3--:R-:W-:-:S12]  /*0260*/  IMAD.U32 R16, RZ, RZ, UR6 ;  /* 0x00000006ff107e24 */ /* 0x008fd8000f8e00ff */
[----:B------:R-:W0:Y:S02]  /*0270*/  @!P0 LDC.64 R12, c[0x0][0x388] ;  /* 0x0000e200ff0c8b82 */ /* 0x000e240000000a00 */
[----:B0-----:R-:W-:-:S05]  /*0280*/  @!P0 IMAD.WIDE.U32 R12, R10, 0x4, R12 ;  /* 0x000000040a0c8825 */ /* 0x001fca00078e000c */
[----:B------:R-:W2:Y:S01]  /*0290*/  @!P0 LDG.E R16, desc[UR10][R12.64] ;  /* 0x0000000a0c108981 */ /* 0x000ea2000c1e1900 */
[----:B------:R-:W-:-:S04]  /*02a0*/  IADD3 R21, PT, PT, R10, -0x1, RZ ;  /* 0xffffffff0a157810 */ /* 0x000fc80007ffe0ff */
[----:B------:R-:W-:-:S04]  /*02b0*/  ISETP.GE.AND P0, PT, R21, UR9, PT ;  /* 0x0000000915007c0c */ /* 0x000fc8000bf06270 */
[----:B------:R-:W-:-:S13]  /*02c0*/  ISETP.LT.OR P0, PT, R21, RZ, P0 ;  /* 0x000000ff1500720c */ /* 0x000fda0000701670 */
[----:B------:R-:W0:Y:S01]  /*02d0*/  @!P0 LDC.64 R14, c[0x0][0x388] ;  /* 0x0000e200ff0e8b82 */ /* 0x000e220000000a00 */
[----:B------:R-:W-:Y:S02]  /*02e0*/  IMAD.U32 R17, RZ, RZ, UR6 ;  /* 0x00000006ff117e24 */ /* 0x000fe4000f8e00ff */
[----:B0-----:R-:W-:-:S04]  /*02f0*/  @!P0 IMAD.WIDE.U32 R14, R21, 0x4, R14 ;  /* 0x00000004150e8825 */ /* 0x001fc800078e000e */
[----:B--2---:R-:W-:-:S05]  /*0300*/  FFMA R19, R18, R16, R11 ;  /* 0x0000001012137223 */ /* 0x004fca000000000b */
[----:B------:R0:W-:Y:S04]  /*0310*/  STG.E desc[UR10][R2.64], R19 ;  /* 0x0000001302007986 */ /* 0x0001e8000c10190a */
[----:B------:R-:W2:Y:S04]  /*0320*/  @!P0 LDG.E R17, desc[UR10][R14.64] ;  /* 0x0000000a0e118981 */ /* 0x000ea8000c1e1900 */
[----:B------:R-:W2:Y:S01]  /*0330*/  LDG.E R16, desc[UR10][R8.64+0x4] ;  /* 0x0000040a08107981 */ /* 0x000ea2000c1e1900 */
[----:B------:R-:W-:-:S05]  /*0340*/  VIADD R23, R10, 0xfffffffe ;  /* 0xfffffffe0a177836 */ /* 0x000fca0000000000 */
[----:B------:R-:W-:-:S04]  /*0350*/  ISETP.GE.AND P0, PT, R23, UR9, PT ;  /* 0x0000000917007c0c */ /* 0x000fc8000bf06270 */
[----:B------:R-:W-:-:S13]  /*0360*/  ISETP.LT.OR P0, PT, R23, RZ, P0 ;  /* 0x000000ff1700720c */ /* 0x000fda0000701670 */
[----:B------:R-:W3:Y:S01]  /*0370*/  @!P0 LDC.64 R12, c[0x0][0x388] ;  /* 0x0000e200ff0c8b82 */ /* 0x000ee20000000a00 */
[----:B------:R-:W-:Y:S01]  /*0380*/  MOV R11, UR6 ;  /* 0x00000006000b7c02 */ /* 0x000fe20008000f00 */
[----:B---3--:R-:W-:-:S04]  /*0390*/  @!P0 IMAD.WIDE.U32 R12, R23, 0x4, R12 ;  /* 0x00000004170c8825 */ /* 0x008fc800078e000c */
[----:B--2---:R-:W-:-:S05]  /*03a0*/  FFMA R21, R16, R17, R19 ;  /* 0x0000001110157223 */ /* 0x004fca0000000013 */
[----:B------:R2:W-:Y:S04]  /*03b0*/  STG.E desc[UR10][R2.64], R21 ;  /* 0x0000001502007986 */ /* 0x0005e8000c10190a */
[----:B------:R-:W0:Y:S04]  /*03c0*/  @!P0 LDG.E R11, desc[UR10][R12.64] ;  /* 0x0000000a0c0b8981 */ /* 0x000e28000c1e1900 */
[----:B------:R-:W0:Y:S01]  /*03d0*/  LDG.E R16, desc[UR10][R8.64+0x8] ;  /* 0x0000080a08107981 */ /* 0x000e22000c1e1900 */
[----:B------:R-:W-:-:S05]  /*03e0*/  VIADD R23, R10, 0xfffffffd ;  /* 0xfffffffd0a177836 */ /* 0x000fca0000000000 */
[----:B------:R-:W-:-:S04]  /*03f0*/  ISETP.GE.AND P0, PT, R23, UR9, PT ;  /* 0x0000000917007c0c */ /* 0x000fc8000bf06270 */
[----:B------:R-:W-:-:S13]  /*0400*/  ISETP.LT.OR P0, PT, R23, RZ, P0 ;  /* 0x000000ff1700720c */ /* 0x000fda0000701670 */
[----:B------:R-:W3:Y:S01]  /*0410*/  @!P0 LDC.64 R14, c[0x0][0x388] ;  /* 0x0000e200ff0e8b82 */ /* 0x000ee20000000a00 */
[----:B------:R-:W-:Y:S01]  /*0420*/  MOV R17, UR6 ;  /* 0x0000000600117c02 */ /* 0x000fe20008000f00 */
[----:B---3--:R-:W-:-:S04]  /*0430*/  @!P0 IMAD.WIDE.U32 R14, R23, 0x4, R14 ;  /* 0x00000004170e8825 */ /* 0x008fc800078e000e */
[----:B0-----:R-:W-:-:S05]  /*0440*/  FFMA R19, R16, R11, R21 ;  /* 0x0000000b10137223 */ /* 0x001fca0000000015 */
        /* <DEDUP_REMOVED lines=21> */
[----:B------:R-:W3:Y:S04]  /*05a0*/  @!P0 LDG.E R17, desc[UR10][R14.64] ;  /* 0x0000000a0e118981 */ /* 0x000ee8000c1e1900 */
[----:B------:R-:W3:Y:S01]  /*05b0*/  LDG.E R16, desc[UR10][R8.64+0x14] ;  /* 0x0000140a08107981 */ /* 0x000ee2000c1e1900 */
[----:B--2---:R-:W-:-:S05]  /*05c0*/  VIADD R21, R10, 0xfffffffa ;  /* 0xfffffffa0a157836 */ /* 0x004fca0000000000 */
[----:B------:R-:W-:-:S04]  /*05d0*/  ISETP.GE.AND P0, PT, R21, UR9, PT ;  /* 0x0000000915007c0c */ /* 0x000fc8000bf06270 */
[----:B------:R-:W-:-:S13]  /*05e0*/  ISETP.LT.OR P0, PT, R21, RZ, P0 ;  /* 0x000000ff1500720c */ /* 0x000fda0000701670 */
[----:B------:R-:W2:Y:S01]  /*05f0*/  @!P0 LDC.64 R12, c[0x0][0x388] ;  /* 0x0000e200ff0c8b82 */ /* 0x000ea20000000a00 */
[----:B------:R-:W-:Y:S01]  /*0600*/  MOV R11, UR6 ;  /* 0x00000006000b7c02 */ /* 0x000fe20008000f00 */
[----:B--2---:R-:W-:-:S04]  /*0610*/  @!P0 IMAD.WIDE.U32 R12, R21, 0x4, R12 ;  /* 0x00000004150c8825 */ /* 0x004fc800078e000c */
[----:B---3--:R-:W-:-:S05]  /*0620*/  FFMA R17, R16, R17, R19 ;  /* 0x0000001110117223 */ /* 0x008fca0000000013 */
[----:B------:R3:W-:Y:S04]  /*0630*/  STG.E desc[UR10][R2.64], R17 ;  /* 0x0000001102007986 */ /* 0x0007e8000c10190a */
[----:B------:R-:W0:Y:S04]  /*0640*/  @!P0 LDG.E R11, desc[UR10][R12.64] ;  /* 0x0000000a0c0b8981 */ /* 0x000e28000c1e1900 */
[----:B------:R-:W0:Y:S01]  /*0650*/  LDG.E R16, desc[UR10][R8.64+0x18] ;  /* 0x0000180a08107981 */ /* 0x000e22000c1e1900 */
[----:B------:R-:W-:-:S05]  /*0660*/  VIADD R21, R10, 0xfffffff9 ;  /* 0xfffffff90a157836 */ /* 0x000fca0000000000 */
[----:B------:R-:W-:-:S04]  /*0670*/  ISETP.GE.AND P0, PT, R21, UR9, PT ;  /* 0x0000000915007c0c */ /* 0x000fc8000bf06270 */
[----:B------:R-:W-:-:S13]  /*0680*/  ISETP.LT.OR P0, PT, R21, RZ, P0 ;  /* 0x000000ff1500720c */ /* 0x000fda0000701670 */
[----:B------:R-:W2:Y:S02]  /*0690*/  @!P0 LDC.64 R14, c[0x0][0x388] ;  /* 0x0000e200ff0e8b82 */ /* 0x000ea40000000a00 */
[----:B--2---:R-:W-:-:S04]  /*06a0*/  @!P0 IMAD.WIDE.U32 R14, R21, 0x4, R14 ;  /* 0x00000004150e8825 */ /* 0x004fc800078e000e */
[----:B0-----:R-:W-:Y:S01]  /*06b0*/  FFMA R19, R16, R11, R17 ;  /* 0x0000000b10137223 */ /* 0x001fe20000000011 */
[----:B------:R-:W-:-:S04]  /*06c0*/  MOV R11, UR6 ;  /* 0x00000006000b7c02 */ /* 0x000fc80008000f00 */
[----:B------:R3:W-:Y:S04]  /*06d0*/  STG.E desc[UR10][R2.64], R19 ;  /* 0x0000001302007986 */ /* 0x0007e8000c10190a */
[----:B------:R-:W2:Y:S04]  /*06e0*/  LDG.E R10, desc[UR10][R8.64+0x1c] ;  /* 0x00001c0a080a7981 */ /* 0x000ea8000c1e1900 */
[----:B------:R-:W2:Y:S01]  /*06f0*/  @!P0 LDG.E R11, desc[UR10][R14.64] ;  /* 0x0000000a0e0b8981 */ /* 0x000ea2000c1e1900 */
[----:B------:R-:W-:-:S05]  /*0700*/  VIADD R4, R4, 0x8 ;  /* 0x0000000804047836 */ /* 0x000fca0000000000 */
[----:B------:R-:W-:Y:S01]  /*0710*/  ISETP.NE.AND P0, PT, R4, UR8, PT ;  /* 0x0000000804007c0c */ /* 0x000fe2000bf05270 */
[----:B--2---:R-:W-:-:S05]  /*0720*/  FFMA R11, R10, R11, R19 ;  /* 0x0000000b0a0b7223 */ /* 0x004fca0000000013 */
[----:B------:R3:W-:Y:S07]  /*0730*/  STG.E desc[UR10][R2.64], R11 ;  /* 0x0000000b02007986 */ /* 0x0007ee000c10190a */
[----:B------:R-:W-:Y:S05]  /*0740*/  @P0 BRA `(.L_x_2) ;  /* 0xfffffff800ac0947 */ /* 0x000fea000383ffff */
[----:B------:R-:W-:-:S07]  /*0750*/  MOV R4, UR8 ;  /* 0x0000000800047c02 */ /* 0x000fce0008000f00 */
.L_x_1:
[----:B------:R-:W-:-:S09]  /*0760*/  UISETP.NE.AND UP1, UPT, UR5, URZ, UPT ;  /* 0x000000ff0500728c */ /* 0x000fd2000bf25270 */
[----:B------:R-:W-:Y:S05]  /*0770*/  BRA.U !UP1, `(.L_x_3) ;  /* 0x0000000509707547 */ /* 0x000fea000b800000 */
[----:B------:R-:W-:Y:S01]  /*0780*/  UISETP.NE.AND UP1, UPT, UR7, URZ, UPT ;  /* 0x000000ff0700728c */ /* 0x000fe2000bf25270 */
[----:B------:R-:W-:Y:S10]  /*0790*/  BRA.U !UP0, `(.L_x_4) ;  /* 0x0000000108b47547 */ /* 0x000ff4000b800000 */
[----:B------:R-:W2:Y:S01]  /*07a0*/  LDCU UR6, c[0x0][0x390] ;  /* 0x00007200ff0677ac */ /* 0x000ea20008000800 */
[----:B------:R-:W-:Y:S01]  /*07b0*/  IADD3 R8, PT, PT, R5, UR4, -R4 ;  /* 0x0000000405087c10 */ /* 0x000fe2000fffe804 */
[----:B------:R-:W4:Y:S01]  /*07c0*/  LDC.64 R6, c[0x0][0x398] ;  /* 0x0000e600ff067b82 */ /* 0x000f220000000a00 */
[----:B------:R-:W5:Y:S02]  /*07d0*/  LDCU UR12, c[0x0][0x3b0] ;  /* 0x00007600ff0c77ac */ /* 0x000f640008000800 */
[----:B--2---:R-:W-:-:S04]  /*07e0*/  ISETP.GE.AND P0, PT, R8, UR6, PT ;  /* 0x0000000608007c0c */ /* 0x004fc8000bf06270 */
[----:B------:R-:W-:Y:S01]  /*07f0*/  ISETP.LT.OR P0, PT, R8, RZ, P0 ;  /* 0x000000ff0800720c */ /* 0x000fe20000701670 */
[----:B-----5:R-:W-:Y:S02]  /*0800*/  IMAD.U32 R10, RZ, RZ, UR12 ;  /* 0x0000000cff0a7e24 */ /* 0x020fe4000f8e00ff */
[----:B----4-:R-:W-:-:S05]  /*0810*/  IMAD.WIDE.U32 R6, R4, 0x4, R6 ;  /* 0x0000000404067825 */ /* 0x010fca00078e0006 */
[----:B------:R-:W2:Y:S05]  /*0820*/  LDG.E R16, desc[UR10][R6.64] ;  /* 0x0000000a06107981 */ /* 0x000eaa000c1e1900 */
[----:B------:R-:W4:Y:S02]  /*0830*/  @!P0 LDC.64 R12, c[0x0][0x388] ;  /* 0x0000e200ff0c8b82 */ /* 0x000f240000000a00 */
[----:B----4-:R-:W-:-:S05]  /*0840*/  @!P0 IMAD.WIDE.U32 R12, R8, 0x4, R12 ;  /* 0x00000004080c8825 */ /* 0x010fca00078e000c */
[----:B------:R-:W2:Y:S01]  /*0850*/  @!P0 LDG.E R10, desc[UR10][R12.64] ;  /* 0x0000000a0c0a8981 */ /* 0x000ea2000c1e1900 */
[----:B---3--:R-:W-:-:S04]  /*0860*/  IADD3 R19, PT, PT, R8, -0x1, RZ ;  /* 0xffffffff08137810 */ /* 0x008fc80007ffe0ff */
[----:B------:R-:W-:-:S04]  /*0870*/  ISETP.GE.AND P0, PT, R19, UR6, PT ;  /* 0x0000000613007c0c */ /* 0x000fc8000bf06270 */
[----:B------:R-:W-:-:S13]  /*0880*/  ISETP.LT.OR P0, PT, R19, RZ, P0 ;  /* 0x000000ff1300720c */ /* 0x000fda0000701670 */
[----:B------:R-:W3:Y:S01]  /*0890*/  @!P0 LDC.64 R14, c[0x0][0x388] ;  /* 0x0000e200ff0e8b82 */ /* 0x000ee20000000a00 */
[----:B------:R-:W-:Y:S01]  /*08a0*/  IMAD.U32 R9, RZ, RZ, UR12 ;  /* 0x0000000cff097e24 */ /* 0x000fe2000f8e00ff */
[----:B------:R-:W-:Y:S01]  /*08b0*/  IADD3 R21, PT, PT, R8, -0x2, RZ ;  /* 0xfffffffe08157810 */ /* 0x000fe20007ffe0ff */
[----:B--2---:R-:W-:Y:S01]  /*08c0*/  FFMA R17, R16, R10, R11 ;  /* 0x0000000a10117223 */ /* 0x004fe2000000000b */
[----:B---3--:R-:W-:-:S04]  /*08d0*/  @!P0 IMAD.WIDE.U32 R10, R19, 0x4, R14 ;  /* 0x00000004130a8825 */ /* 0x008fc800078e000e */
[----:B------:R2:W-:Y:S04]  /*08e0*/  STG.E desc[UR10][R2.64], R17 ;  /* 0x0000001102007986 */ /* 0x0005e8000c10190a */
[----:B------:R-:W3:Y:S04]  /*08f0*/  @!P0 LDG.E R9, desc[UR10][R10.64] ;  /* 0x0000000a0a098981 */ /* 0x000ee8000c1e1900 */
[----:B------:R-:W3:Y:S01]  /*0900*/  LDG.E R14, desc[UR10][R6.64+0x4] ;  /* 0x0000040a060e7981 */ /* 0x000ee2000c1e1900 */
[----:B------:R-:W-:-:S04]  /*0910*/  ISETP.GE.AND P0, PT, R21, UR6, PT ;  /* 0x0000000615007c0c */ /* 0x000fc8000bf06270 */
[----:B------:R-:W-:-:S13]  /*0920*/  ISETP.LT.OR P0, PT, R21, RZ, P0 ;  /* 0x000000ff1500720c */ /* 0x000fda0000701670 */
[----:B------:R-:W4:Y:S01]  /*0930*/  @!P0 LDC.64 R12, c[0x0][0x388] ;  /* 0x0000e200ff0c8b82 */ /* 0x000f220000000a00 */
[----:B------:R-:W-:Y:S02]  /*0940*/  IMAD.U32 R15, RZ, RZ, UR12 ;  /* 0x0000000cff0f7e24 */ /* 0x000fe4000f8e00ff */
[----:B----4-:R-:W-:-:S04]  /*0950*/  @!P0 IMAD.WIDE.U32 R12, R21, 0x4, R12 ;  /* 0x00000004150c8825 */ /* 0x010fc800078e000c */
[----:B---3--:R-:W-:-:S05]  /*0960*/  FFMA R19, R14, R9, R17 ;  /* 0x000000090e137223 */ /* 0x008fca0000000011 */
[----:B------:R4:W-:Y:S04]  /*0970*/  STG.E desc[UR10][R2.64], R19 ;  /* 0x0000001302007986 */ /* 0x0009e8000c10190a */
[----:B------:R-:W3:Y:S04]  /*0980*/  @!P0 LDG.E R15, desc[UR10][R12.64] ;  /* 0x0000000a0c0f8981 */ /* 0x000ee8000c1e1900 */
[----:B------:R-:W3:Y:S01]  /*0990*/  LDG.E R10, desc[UR10][R6.64+0x8] ;  /* 0x0000080a060a7981 */ /* 0x000ee2000c1e1900 */
[----:B--2---:R-:W-:-:S04]  /*09a0*/  IADD3 R17, PT, PT, R8, -0x3, RZ ;  /* 0xfffffffd08117810 */ /* 0x004fc80007ffe0ff */
[----:B------:R-:W-:-:S04]  /*09b0*/  ISETP.GE.AND P0, PT, R17, UR6, PT ;  /* 0x0000000611007c0c */ /* 0x000fc8000bf06270 */
[----:B------:R-:W-:-:S13]  /*09c0*/  ISETP.LT.OR P0, PT, R17, RZ, P0 ;  /* 0x000000ff1100720c */ /* 0x000fda0000701670 */
[----:B------:R-:W2:Y:S01]  /*09d0*/  @!P0 LDC.64 R8, c[0x0][0x388] ;  /* 0x0000e200ff088b82 */ /* 0x000ea20000000a00 */
[----:B------:R-:W-:Y:S02]  /*09e0*/  IMAD.U32 R11, RZ, RZ, UR12 ;  /* 0x0000000cff0b7e24 */ /* 0x000fe4000f8e00ff */
[----:B--2---:R-:W-:-:S04]  /*09f0*/  @!P0 IMAD.WIDE.U32 R8, R17, 0x4, R8 ;  /* 0x0000000411088825 */ /* 0x004fc800078e0008 */
[----:B---3--:R-:W-:-:S05]  /*0a00*/  FFMA R15, R10, R15, R19 ;  /* 0x0000000f0a0f7223 */ /* 0x008fca0000000013 */
[----:B------:R4:W-:Y:S04]  /*0a10*/  STG.E desc[UR10][R2.64], R15 ;  /* 0x0000000f02007986 */ /* 0x0009e8000c10190a */
[----:B------:R-:W2:Y:S04]  /*0a20*/  LDG.E R10, desc[UR10][R6.64+0xc] ;  /* 0x00000c0a060a7981 */ /* 0x000ea8000c1e1900 */
[----:B------:R-:W2:Y:S01]  /*0a30*/  @!P0 LDG.E R11, desc[UR10][R8.64] ;  /* 0x0000000a080b8981 */ /* 0x000ea2000c1e1900 */
[----:B------:R-:W-:Y:S01]  /*0a40*/  IADD3 R4, PT, PT, R4, 0x4, RZ ;  /* 0x0000000404047810 */ /* 0x000fe20007ffe0ff */
[----:B--2---:R-:W-:-:S05]  /*0a50*/  FFMA R11, R10, R11, R15 ;  /* 0x0000000b0a0b7223 */ /* 0x004fca000000000f */
[----:B------:R4:W-:Y:S02]  /*0a60*/  STG.E desc[UR10][R2.64], R11 ;  /* 0x0000000b02007986 */ /* 0x0009e4000c10190a */
.L_x_4:
[----:B------:R-:W-:Y:S05]  /*0a70*/  BRA.U !UP1, `(.L_x_3) ;  /* 0x0000000109b07547 */ /* 0x000fea000b800000 */
[----:B------:R-:W2:Y:S01]  /*0a80*/  LDCU UR6, c[0x0][0x3a0] ;  /* 0x00007400ff0677ac */ /* 0x000ea20008000800 */
[----:B------:R-:W-:Y:S02]  /*0a90*/  UISETP.NE.AND UP1, UPT, UR7, 0x1, UPT ;  /* 0x000000010700788c */ /* 0x000fe4000bf25270 */
[----:B--2---:R-:W-:-:S07]  /*0aa0*/  ULOP3.LUT UP2, URZ, UR6, 0x1, URZ, 0xc0, !UPT ;  /* 0x0000000106ff7892 */ /* 0x004fce000f84c0ff */
[----:B------:R-:W-:Y:S05]  /*0ab0*/  BRA.U !UP1, `(.L_x_5) ;  /* 0x0000000109647547 */ /* 0x000fea000b800000 */
[----:B------:R-:W2:Y:S01]  /*0ac0*/  LDCU UR6, c[0x0][0x390] ;  /* 0x00007200ff0677ac */ /* 0x000ea20008000800 */
[----:B---3--:R-:W-:Y:S01]  /*0ad0*/  IADD3 R17, PT, PT, R5, UR4, -R4 ;  /* 0x0000000405117c10 */ /* 0x008fe2000fffe804 */
[----:B------:R-:W3:Y:S01]  /*0ae0*/  LDC.64 R6, c[0x0][0x398] ;  /* 0x0000e600ff067b82 */ /* 0x000ee20000000a00 */
[----:B------:R-:W5:Y:S02]  /*0af0*/  LDCU UR12, c[0x0][0x3b0] ;  /* 0x00007600ff0c77ac */ /* 0x000f640008000800 */
[----:B--2---:R-:W-:-:S04]  /*0b00*/  ISETP.GE.AND P0, PT, R17, UR6, PT ;  /* 0x0000000611007c0c */ /* 0x004fc8000bf06270 */
[----:B------:R-:W-:Y:S01]  /*0b10*/  ISETP.LT.OR P0, PT, R17, RZ, P0 ;  /* 0x000000ff1100720c */ /* 0x000fe20000701670 */
[----:B-----5:R-:W-:Y:S02]  /*0b20*/  IMAD.U32 R10, RZ, RZ, UR12 ;  /* 0x0000000cff0a7e24 */ /* 0x020fe4000f8e00ff */
[----:B---3--:R-:W-:-:S05]  /*0b30*/  IMAD.WIDE.U32 R6, R4, 0x4, R6 ;  /* 0x0000000404067825 */ /* 0x008fca00078e0006 */
[----:B------:R-:W4:Y:S05]  /*0b40*/  LDG.E R14, desc[UR10][R6.64] ;  /* 0x0000000a060e7981 */ /* 0x000f2a000c1e1900 */
[----:B------:R-:W2:Y:S02]  /*0b50*/  @!P0 LDC.64 R8, c[0x0][0x388] ;  /* 0x0000e200ff088b82 */ /* 0x000ea40000000a00 */
[----:B--2---:R-:W-:-:S05]  /*0b60*/  @!P0 IMAD.WIDE.U32 R8, R17, 0x4, R8 ;  /* 0x0000000411088825 */ /* 0x004fca00078e0008 */
[----:B------:R-:W4:Y:S01]  /*0b70*/  @!P0 LDG.E R10, desc[UR10][R8.64] ;  /* 0x0000000a080a8981 */ /* 0x000f22000c1e1900 */
[----:B------:R-:W-:-:S04]  /*0b80*/  IADD3 R17, PT, PT, R17, -0x1, RZ ;  /* 0xffffffff11117810 */ /* 0x000fc80007ffe0ff */
[----:B------:R-:W-:-:S04]  /*0b90*/  ISETP.GE.AND P0, PT, R17, UR6, PT ;  /* 0x0000000611007c0c */ /* 0x000fc8000bf06270 */
[----:B------:R-:W-:-:S13]  /*0ba0*/  ISETP.LT.OR P0, PT, R17, RZ, P0 ;  /* 0x000000ff1100720c */ /* 0x000fda0000701670 */
[----:B------:R-:W2:Y:S02]  /*0bb0*/  @!P0 LDC.64 R12, c[0x0][0x388] ;  /* 0x0000e200ff0c8b82 */ /* 0x000ea40000000a00 */
[----:B--2---:R-:W-:-:S04]  /*0bc0*/  @!P0 IMAD.WIDE.U32 R12, R17, 0x4, R12 ;  /* 0x00000004110c8825 */ /* 0x004fc800078e000c */
[----:B----4-:R-:W-:Y:S01]  /*0bd0*/  FFMA R15, R14, R10, R11 ;  /* 0x0000000a0e0f7223 */ /* 0x010fe2000000000b */
[----:B------:R-:W-:-:S04]  /*0be0*/  IMAD.U32 R11, RZ, RZ, UR12 ;  /* 0x0000000cff0b7e24 */ /* 0x000fc8000f8e00ff */
[----:B------:R2:W-:Y:S04]  /*0bf0*/  STG.E desc[UR10][R2.64], R15 ;  /* 0x0000000f02007986 */ /* 0x0005e8000c10190a */
[----:B------:R-:W3:Y:S04]  /*0c00*/  LDG.E R10, desc[UR10][R6.64+0x4] ;  /* 0x0000040a060a7981 */ /* 0x000ee8000c1e1900 */
[----:B------:R-:W3:Y:S01]  /*0c10*/  @!P0 LDG.E R11, desc[UR10][R12.64] ;  /* 0x0000000a0c0b8981 */ /* 0x000ee2000c1e1900 */
[----:B------:R-:W-:Y:S01]  /*0c20*/  IADD3 R4, PT, PT, R4, 0x2, RZ ;  /* 0x0000000204047810 */ /* 0x000fe20007ffe0ff */
[----:B---3--:R-:W-:-:S05]  /*0c30*/  FFMA R11, R10, R11, R15 ;  /* 0x0000000b0a0b7223 */ /* 0x008fca000000000f */
[----:B------:R2:W-:Y:S02]  /*0c40*/  STG.E desc[UR10][R2.64], R11 ;  /* 0x0000000b02007986 */ /* 0x0005e4000c10190a */
.L_x_5:
[----:B------:R-:W-:Y:S05]  /*0c50*/  BRA.U !UP2, `(.L_x_3) ;  /* 0x000000010a387547 */ /* 0x000fea000b800000 */
[----:B------:R-:W5:Y:S01]  /*0c60*/  LDCU UR6, c[0x0][0x390] ;  /* 0x00007200ff0677ac */ /* 0x000f620008000800 */
[----:B------:R-:W-:Y:S01]  /*0c70*/  IADD3 R13, PT, PT, R5, UR4, -R4 ;  /* 0x00000004050d7c10 */ /* 0x000fe2000fffe804 */
[----:B------:R-:W0:Y:S03]  /*0c80*/  LDC.64 R8, c[0x0][0x398] ;  /* 0x0000e600ff087b82 */ /* 0x000e260000000a00 */
[C---:B-----5:R-:W-:Y:S01]  /*0c90*/  ISETP.GE.AND P0, PT, R13.reuse, UR6, PT ;  /* 0x000000060d007c0c */ /* 0x060fe2000bf06270 */
[----:B------:R-:W5:Y:S03]  /*0ca0*/  LDCU UR6, c[0x0][0x3b0] ;  /* 0x00007600ff0677ac */ /* 0x000f660008000800 */
[----:B------:R-:W-:Y:S01]  /*0cb0*/  ISETP.LT.OR P0, PT, R13, RZ, P0 ;  /* 0x000000ff0d00720c */ /* 0x000fe20000701670 */
[----:B0-----:R-:W-:-:S06]  /*0cc0*/  IMAD.WIDE.U32 R8, R4, 0x4, R8 ;  /* 0x0000000404087825 */ /* 0x001fcc00078e0008 */
[----:B------:R-:W2:Y:S06]  /*0cd0*/  LDG.E R8, desc[UR10][R8.64] ;  /* 0x0000000a08087981 */ /* 0x000eac000c1e1900 */
[----:B------:R-:W0:Y:S01]  /*0ce0*/  @!P0 LDC.64 R6, c[0x0][0x388] ;  /* 0x0000e200ff068b82 */ /* 0x000e220000000a00 */
[----:B-----5:R-:W-:Y:S02]  /*0cf0*/  IMAD.U32 R4, RZ, RZ, UR6 ;  /* 0x00000006ff047e24 */ /* 0x020fe4000f8e00ff */
[----:B0-----:R-:W-:-:S05]  /*0d00*/  @!P0 IMAD.WIDE.U32 R6, R13, 0x4, R6 ;  /* 0x000000040d068825 */ /* 0x001fca00078e0006 */
[----:B------:R-:W2:Y:S02]  /*0d10*/  @!P0 LDG.E R4, desc[UR10][R6.64] ;  /* 0x0000000a06048981 */ /* 0x000ea4000c1e1900 */
[----:B--234-:R-:W-:-:S05]  /*0d20*/  FFMA R11, R8, R4, R11 ;  /* 0x00000004080b7223 */ /* 0x01cfca000000000b */
[----:B------:R0:W-:Y:S02]  /*0d30*/  STG.E desc[UR10][R2.64], R11 ;  /* 0x0000000b02007986 */ /* 0x0001e4000c10190a */
.L_x_3:
[----:B------:R-:W5:Y:S01]  /*0d40*/  LDCU UR6, c[0x0][0x390] ;  /* 0x00007200ff0677ac */ /* 0x000f620008000800 */
[----:B------:R-:W-:-:S04]  /*0d50*/  IADD3 R5, PT, PT, R0, R5, RZ ;  /* 0x0000000500057210 */ /* 0x000fc80007ffe0ff */
[----:B-----5:R-:W-:-:S13]  /*0d60*/  ISETP.GE.AND P0, PT, R5, UR6, PT ;  /* 0x0000000605007c0c */ /* 0x020fda000bf06270 */
[----:B------:R-:W-:Y:S05]  /*0d70*/  @!P0 BRA `(.L_x_6) ;  /* 0xfffffff000f48947 */ /* 0x000fea000383ffff */
[----:B0-----:R-:W-:Y:S05]  /*0d80*/  EXIT ;  /* 0x000000000000794d */ /* 0x001fea0003800000 */
.L_x_0:
[----:B------:R-:W0:Y:S01]  /*0d90*/  I2F.U32.RP R8, R0 ;  /* 0x0000000000087306 */ /* 0x000e220000209000 */
[C---:B------:R-:W-:Y:S01]  /*0da0*/  IMAD.IADD R4, R0.reuse, 0x1, R5 ;  /* 0x0000000100047824 */ /* 0x040fe200078e0205 */
[----:B------:R-:W-:Y:S01]  /*0db0*/  IADD3 R9, PT, PT, RZ, -R0, RZ ;  /* 0x80000000ff097210 */ /* 0x000fe20007ffe0ff */
[----:B------:R-:W-:Y:S01]  /*0dc0*/  BSSY.RECONVERGENT B0, `(.L_x_7) ;  /* 0x0000024000007945 */ /* 0x000fe20003800200 */
[----:B------:R-:W-:Y:S02]  /*0dd0*/  ISETP.NE.U32.AND P2, PT, R0, RZ, PT ;  /* 0x000000ff0000720c */ /* 0x000fe40003f45070 */
[C---:B------:R-:W-:Y:S02]  /*0de0*/  ISETP.GE.AND P0, PT, R4.reuse, UR5, PT ;  /* 0x0000000504007c0c */ /* 0x040fe4000bf06270 */
[----:B------:R-:W-:Y:S02]  /*0df0*/  VIMNMX R7, PT, PT, R4, UR5, !PT ;  /* 0x0000000504077c48 */ /* 0x000fe4000ffe0100 */
[----:B------:R-:W-:-:S04]  /*0e00*/  SEL R6, RZ, 0x1, P0 ;  /* 0x00000001ff067807 */ /* 0x000fc80000000000 */
[----:B------:R-:W-:Y:S01]  /*0e10*/  IADD3 R7, PT, PT, R7, -R4, -R6 ;  /* 0x8000000407077210 */ /* 0x000fe20007ffe806 */
[----:B0-----:R-:W0:Y:S02]  /*0e20*/  MUFU.RCP R8, R8 ;  /* 0x0000000800087308 */ /* 0x001e240000001000 */
[----:B0-----:R-:W-:-:S06]  /*0e30*/  VIADD R2, R8, 0xffffffe ;  /* 0x0ffffffe08027836 */ /* 0x001fcc0000000000 */
[----:B------:R0:W1:Y:S02]  /*0e40*/  F2I.FTZ.U32.TRUNC.NTZ R3, R2 ;  /* 0x0000000200037305 */ /* 0x000064000021f000 */
[----:B0-----:R-:W-:Y:S02]  /*0e50*/  HFMA2 R2, -RZ, RZ, 0, 0 ;  /* 0x00000000ff027431 */ /* 0x001fe400000001ff */
[----:B-1----:R-:W-:-:S04]  /*0e60*/  IMAD R9, R9, R3, RZ ;  /* 0x0000000309097224 */ /* 0x002fc800078e02ff */
[----:B------:R-:W-:-:S06]  /*0e70*/  IMAD.HI.U32 R8, R3, R9, R2 ;  /* 0x0000000903087227 */ /* 0x000fcc00078e0002 */
[----:B------:R-:W-:-:S04]  /*0e80*/  IMAD.HI.U32 R3, R8, R7, RZ ;  /* 0x0000000708037227 */ /* 0x000fc800078e00ff */
[----:B------:R-:W-:-:S04]  /*0e90*/  IMAD.MOV R2, RZ, RZ, -R3 ;  /* 0x000000ffff027224 */ /* 0x000fc800078e0a03 */
[----:B------:R-:W-:-:S05]  /*0ea0*/  IMAD R7, R0, R2, R7 ;  /* 0x0000000200077224 */ /* 0x000fca00078e0207 */
[----:B------:R-:W-:-:S13]  /*0eb0*/  ISETP.GE.U32.AND P0, PT, R7, R0, PT ;  /* 0x000000000700720c */ /* 0x000fda0003f06070 */
[----:B------:R-:W-:Y:S01]  /*0ec0*/  @P0 IADD3 R7, PT, PT, -R0, R7, RZ ;  /* 0x0000000700070210 */ /* 0x000fe20007ffe1ff */
[----:B------:R-:W-:-:S03]  /*0ed0*/  @P0 VIADD R3, R3, 0x1 ;  /* 0x0000000103030836 */ /* 0x000fc60000000000 */
[----:B------:R-:W-:-:S13]  /*0ee0*/  ISETP.GE.U32.AND P1, PT, R7, R0, PT ;  /* 0x000000000700720c */ /* 0x000fda0003f26070 */
[----:B------:R-:W-:Y:S02]  /*0ef0*/  @P1 IADD3 R3, PT, PT, R3, 0x1, RZ ;  /* 0x0000000103031810 */ /* 0x000fe40007ffe0ff */
[----:B------:R-:W-:-:S05]  /*0f00*/  @!P2 LOP3.LUT R3, RZ, R0, RZ, 0x33, !PT ;  /* 0x00000000ff03a212 */ /* 0x000fca00078e33ff */
[----:B------:R-:W-:-:S05]  /*0f10*/  IMAD.IADD R2, R6, 0x1, R3 ;  /* 0x0000000106027824 */ /* 0x000fca00078e0203 */
[C---:B------:R-:W-:Y:S02]  /*0f20*/  LOP3.LUT R3, R2.reuse, 0x3, RZ, 0xc0, !PT ;  /* 0x0000000302037812 */ /* 0x040fe400078ec0ff */
[----:B------:R-:W-:Y:S02]  /*0f30*/  ISETP.GE.U32.AND P1, PT, R2, 0x3, PT ;  /* 0x000000030200780c */ /* 0x000fe40003f26070 */
[----:B------:R-:W-:-:S13]  /*0f40*/  ISETP.NE.AND P0, PT, R3, 0x3, PT ;  /* 0x000000030300780c */ /* 0x000fda0003f05270 */
[----:B------:R-:W-:Y:S05]  /*0f50*/  @!P0 BRA `(.L_x_8) ;  /* 0x0000000000288947 */ /* 0x000fea0003800000 */
[----:B------:R-:W0:Y:S01]  /*0f60*/  LDC.64 R6, c[0x0][0x380] ;  /* 0x0000e000ff067b82 */ /* 0x000e220000000a00 */
[----:B------:R-:W-:Y:S01]  /*0f70*/  IADD3 R2, PT, PT, R2, 0x1, RZ ;  /* 0x0000000102027810 */ /* 0x000fe20007ffe0ff */
[----:B------:R-:W-:-:S03]  /*0f80*/  IMAD.MOV.U32 R4, RZ, RZ, RZ ;  /* 0x000000ffff047224 */ /* 0x000fc600078e00ff */
[----:B------:R-:W-:-:S07]  /*0f90*/  LOP3.LUT R9, R2, 0x3, RZ, 0xc0, !PT ;  /* 0x0000000302097812 */ /* 0x000fce00078ec0ff */
.L_x_9:
[----:B0-----:R-:W-:Y:S01]  /*0fa0*/  IMAD.WIDE R2, R5, 0x4, R6 ;  /* 0x0000000405027825 */ /* 0x001fe200078e0206 */
[----:B------:R-:W-:-:S03]  /*0fb0*/  IADD3 R4, PT, PT, R4, 0x1, RZ ;  /* 0x0000000104047810 */ /* 0x000fc60007ffe0ff */
[----:B------:R-:W-:Y:S01]  /*0fc0*/  IMAD.IADD R5, R0, 0x1, R5 ;  /* 0x0000000100057824 */ /* 0x000fe200078e0205 */
[----:B------:R1:W-:Y:S01]  /*0fd0*/  STG.E desc[UR10][R2.64], RZ ;  /* 0x000000ff02007986 */ /* 0x0003e2000c10190a */
[----:B------:R-:W-:-:S13]  /*0fe0*/  ISETP.NE.AND P0, PT, R4, R9, PT ;  /* 0x000000090400720c */ /* 0x000fda0003f05270 */
[----:B-1----:R-:W-:Y:S05]  /*0ff0*/  @P0 BRA `(.L_x_9) ;  /* 0xfffffffc00e80947 */ /* 0x002fea000383ffff */
.L_x_8:
[----:B------:R-:W-:Y:S05]  /*1000*/  BSYNC.RECONVERGENT B0 ;  /* 0x0000000000007941 */ /* 0x000fea0003800200 */
.L_x_7:
[----:B------:R-:W-:Y:S05]  /*1010*/  @!P1 EXIT ;  /* 0x000000000000994d */ /* 0x000fea0003800000 */
[----:B------:R-:W0:Y:S02]  /*1020*/  LDC.64 R10, c[0x0][0x380] ;  /* 0x0000e000ff0a7b82 */ /* 0x000e240000000a00 */
.L_x_10:
[----:B01----:R-:W-:Y:S01]  /*1030*/  IMAD.WIDE R12, R5, 0x4, R10 ;  /* 0x00000004050c7825 */ /* 0x003fe200078e020a */
[----:B------:R-:W-:-:S04]  /*1040*/  LEA R5, R0, R5, 0x2 ;  /* 0x0000000500057211 */ /* 0x000fc800078e10ff */
[----:B------:R1:W-:Y:S01]  /*1050*/  STG.E desc[UR10][R12.64], RZ ;  /* 0x000000ff0c007986 */ /* 0x0003e2000c10190a */
[----:B------:R-:W-:Y:S01]  /*1060*/  IMAD.WIDE R2, R0, 0x4, R12 ;  /* 0x0000000400027825 */ /* 0x000fe200078e020c */
[----:B------:R-:W-:-:S04]  /*1070*/  ISETP.GE.AND P0, PT, R5, UR5, PT ;  /* 0x0000000505007c0c */ /* 0x000fc8000bf06270 */
[----:B------:R1:W-:Y:S01]  /*1080*/  STG.E desc[UR10][R2.64], RZ ;  /* 0x000000ff02007986 */ /* 0x0003e2000c10190a */
[----:B------:R-:W-:-:S05]  /*1090*/  IMAD.WIDE R6, R0, 0x4, R2 ;  /* 0x0000000400067825 */ /* 0x000fca00078e0202 */
[----:B------:R1:W-:Y:S01]  /*10a0*/  STG.E desc[UR10][R6.64], RZ ;  /* 0x000000ff06007986 */ /* 0x0003e2000c10190a */
[----:B------:R-:W-:-:S05]  /*10b0*/  IMAD.WIDE R8, R0, 0x4, R6 ;  /* 0x0000000400087825 */ /* 0x000fca00078e0206 */
[----:B------:R1:W-:Y:S01]  /*10c0*/  STG.E desc[UR10][R8.64], RZ ;  /* 0x000000ff08007986 */ /* 0x0003e2000c10190a */
[----:B------:R-:W-:Y:S05]  /*10d0*/  @!P0 BRA `(.L_x_10) ;  /* 0xfffffffc00d48947 */ /* 0x000fea000383ffff */
[----:B------:R-:W-:Y:S05]  /*10e0*/  EXIT ;  /* 0x000000000000794d */ /* 0x000fea0003800000 */
.L_x_11:
[----:B------:R-:W-:-:S00]  /*10f0*/  BRA `(.L_x_11) ;  /* 0xfffffffc00fc7947 */ /* 0x000fc0000383ffff */
[----:B------:R-:W-:-:S00]  /*1100*/  NOP ;  /* 0x0000000000007918 */ /* 0x000fc00000000000 */
[----:B------:R-:W-:-:S00]  /*1110*/  NOP ;  /* 0x0000000000007918 */ /* 0x000fc00000000000 */
[----:B------:R-:W-:-:S00]  /*1120*/  NOP ;  /* 0x0000000000007918 */ /* 0x000fc00000000000 */
[----:B------:R-:W-:-:S00]  /*1130*/  NOP ;  /* 0x0000000000007918 */ /* 0x000fc00000000000 */
[----:B------:R-:W-:-:S00]  /*1140*/  NOP ;  /* 0x0000000000007918 */ /* 0x000fc00000000000 */
[----:B------:R-:W-:-:S00]  /*1150*/  NOP ;  /* 0x0000000000007918 */ /* 0x000fc00000000000 */
[----:B------:R-:W-:-:S00]  /*1160*/  NOP ;  /* 0x0000000000007918 */ /* 0x000fc00000000000 */
[----:B------:R-:W-:-:S00]  /*1170*/  NOP ;  /* 0x0000000000007918 */ /* 0x000fc00000000000 */
.L_x_21:


//--------------------- .text._Z11dot_productPfS_S_i --------------------------
	.section	.text._Z11dot_productPfS_S_i,"ax",@progbits
	.align	128
        .global         _Z11dot_productPfS_S_i
        .type           _Z11dot_productPfS_S_i,@function
        .size           _Z11dot_productPfS_S_i,(.L_x_22 - _Z11dot_productPfS_S_i)
        .other          _Z11dot_productPfS_S_i,@"STO_CUDA_ENTRY STV_DEFAULT"
_Z11dot_productPfS_S_i:
.text._Z11dot_productPfS_S_i:
[----:B------:R-:W-:Y:S01]  /*0000*/  LDC R1, c[0x0][0x37c] ;  /* 0x0000df00ff017b82 */ /* 0x000fe20000000800 */
[----:B------:R-:W0:Y:S01]  /*0010*/  S2R R0, SR_TID.X ;  /* 0x0000000000007919 */ /* 0x000e220000002100 */
[----:B------:R-:W1:Y:S06]  /*0020*/  LDCU UR4, c[0x0][0x360] ;  /* 0x00006c00ff0477ac */ /* 0x000e6c0008000800 */
[----:B------:R-:W1:Y:S01]  /*0030*/  LDC R5, c[0x0][0x370] ;  /* 0x0000dc00ff057b82 */ /* 0x000e620000000800 */
[----:B------:R-:W-:Y:S01]  /*0040*/  BSSY.RECONVERGENT B0, `(.L_x_12) ;  /* 0x0000052000007945 */ /* 0x000fe20003800200 */
[----:B------:R-:W0:Y:S01]  /*0050*/  S2R R3, SR_CTAID.X ;  /* 0x0000000000037919 */ /* 0x000e220000002500 */
[----:B------:R-:W2:Y:S01]  /*0060*/  LDCU UR5, c[0x0][0x398] ;  /* 0x00007300ff0577ac */ /* 0x000ea20008000800 */
[----:B------:R-:W-:Y:S01]  /*0070*/  HFMA2 R4, -RZ, RZ, 0, 0 ;  /* 0x00000000ff047431 */ /* 0x000fe200000001ff */
[----:B------:R-:W3:Y:S01]  /*0080*/  LDCU.64 UR6, c[0x0][0x358] ;  /* 0x00006b00ff0677ac */ /* 0x000ee20008000a00 */
[----:B-1----:R-:W-:-:S02]  /*0090*/  IMAD R5, R5, UR4, RZ ;  /* 0x0000000405057c24 */ /* 0x002fc4000f8e02ff */
[----:B0-----:R-:W-:Y:S02]  /*00a0*/  IMAD R2, R3, UR4, R0 ;  /* 0x0000000403027c24 */ /* 0x001fe4000f8e0200 */
[----:B------:R-:W-:-:S03]  /*00b0*/  IMAD.U32 R3, RZ, RZ, UR4 ;  /* 0x00000004ff037e24 */ /* 0x000fc6000f8e00ff */
[----:B--2---:R-:W-:-:S13]  /*00c0*/  ISETP.GE.AND P0, PT, R2, UR5, PT ;  /* 0x0000000502007c0c */ /* 0x004fda000bf06270 */
[----:B---3--:R-:W-:Y:S05]  /*00d0*/  @P0 BRA `(.L_x_13) ;  /* 0x0000000400200947 */ /* 0x008fea0003800000 */
[----:B------:R-:W0:Y:S01]  /*00e0*/  I2F.U32.RP R10, R5 ;  /* 0x00000005000a7306 */ /* 0x000e220000209000 */
[C---:B------:R-:W-:Y:S01]  /*00f0*/  IADD3 R4, PT, PT, R5.reuse, R2, RZ ;  /* 0x0000000205047210 */ /* 0x040fe20007ffe0ff */
[----:B------:R-:W-:Y:S01]  /*0100*/  IMAD.MOV R11, RZ, RZ, -R5 ;  /* 0x000000ffff0b7224 */ /* 0x000fe200078e0a05 */
[----:B------:R-:W-:Y:S01]  /*0110*/  ISETP.NE.U32.AND P2, PT, R5, RZ, PT ;  /* 0x000000ff0500720c */ /* 0x000fe20003f45070 */
[----:B------:R-:W-:Y:S01]  /*0120*/  BSSY.RECONVERGENT B1, `(.L_x_14) ;  /* 0x0000029000017945 */ /* 0x000fe20003800200 */
[C---:B------:R-:W-:Y:S02]  /*0130*/  ISETP.GE.AND P0, PT, R4.reuse, UR5, PT ;  /* 0x0000000504007c0c */ /* 0x040fe4000bf06270 */
[----:B------:R-:W-:Y:S02]  /*0140*/  VIMNMX R9, PT, PT, R4, UR5, !PT ;  /* 0x0000000504097c48 */ /* 0x000fe4000ffe0100 */
[----:B------:R-:W-:-:S04]  /*0150*/  SEL R8, RZ, 0x1, P0 ;  /* 0x00000001ff087807 */ /* 0x000fc80000000000 */
[----:B------:R-:W-:Y:S01]  /*0160*/  IADD3 R4, PT, PT, R9, -R4, -R8 ;  /* 0x8000000409047210 */ /* 0x000fe20007ffe808 */
[----:B0-----:R-:W0:Y:S02]  /*0170*/  MUFU.RCP R10, R10 ;  /* 0x0000000a000a7308 */ /* 0x001e240000001000 */
[----:B0-----:R-:W-:-:S06]  /*0180*/  IADD3 R6, PT, PT, R10, 0xffffffe, RZ ;  /* 0x0ffffffe0a067810 */ /* 0x001fcc0007ffe0ff */
[----:B------:R0:W1:Y:S02]  /*0190*/  F2I.FTZ.U32.TRUNC.NTZ R7, R6 ;  /* 0x0000000600077305 */ /* 0x000064000021f000 */
[----:B0-----:R-:W-:Y:S02]  /*01a0*/  IMAD.MOV.U32 R6, RZ, RZ, RZ ;  /* 0x000000ffff067224 */ /* 0x001fe400078e00ff */
[----:B-1----:R-:W-:-:S04]  /*01b0*/  IMAD R11, R11, R7, RZ ;  /* 0x000000070b0b7224 */ /* 0x002fc800078e02ff */
[----:B------:R-:W-:-:S06]  /*01c0*/  IMAD.HI.U32 R7, R7, R11, R6 ;  /* 0x0000000b07077227 */ /* 0x000fcc00078e0006 */
[----:B------:R-:W-:-:S05]  /*01d0*/  IMAD.HI.U32 R7, R7, R4, RZ ;  /* 0x0000000407077227 */ /* 0x000fca00078e00ff */
[----:B------:R-:W-:-:S05]  /*01e0*/  IADD3 R6, PT, PT, -R7, RZ, RZ ;  /* 0x000000ff07067210 */ /* 0x000fca0007ffe1ff */
[----:B------:R-:W-:-:S05]  /*01f0*/  IMAD R4, R5, R6, R4 ;  /* 0x0000000605047224 */ /* 0x000fca00078e0204 */
[----:B------:R-:W-:-:S13]  /*0200*/  ISETP.GE.U32.AND P0, PT, R4, R5, PT ;  /* 0x000000050400720c */ /* 0x000fda0003f06070 */
[----:B------:R-:W-:Y:S01]  /*0210*/  @P0 IMAD.IADD R4, R4, 0x1, -R5 ;  /* 0x0000000104040824 */ /* 0x000fe200078e0a05 */
[----:B------:R-:W-:-:S04]  /*0220*/  @P0 IADD3 R7, PT, PT, R7, 0x1, RZ ;  /* 0x0000000107070810 */ /* 0x000fc80007ffe0ff */
[----:B------:R-:W-:-:S13]  /*0230*/  ISETP.GE.U32.AND P1, PT, R4, R5, PT ;  /* 0x000000050400720c */ /* 0x000fda0003f26070 */
[----:B------:R-:W-:Y:S01]  /*0240*/  @P1 VIADD R7, R7, 0x1 ;  /* 0x0000000107071836 */ /* 0x000fe20000000000 */
[----:B------:R-:W-:-:S04]  /*0250*/  @!P2 LOP3.LUT R7, RZ, R5, RZ, 0x33, !PT ;  /* 0x00000005ff07a212 */ /* 0x000fc800078e33ff */
[----:B------:R-:W-:-:S04]  /*0260*/  IADD3 R10, PT, PT, R8, R7, RZ ;  /* 0x00000007080a7210 */ /* 0x000fc80007ffe0ff */
[C---:B------:R-:W-:Y:S02]  /*0270*/  LOP3.LUT R4, R10.reuse, 0x3, RZ, 0xc0, !PT ;  /* 0x000000030a047812 */ /* 0x040fe400078ec0ff */
[----:B------:R-:W-:Y:S02]  /*0280*/  ISETP.GE.U32.AND P1, PT, R10, 0x3, PT ;  /* 0x000000030a00780c */ /* 0x000fe40003f26070 */
[----:B------:R-:W-:Y:S01]  /*0290*/  ISETP.NE.AND P0, PT, R4, 0x3, PT ;  /* 0x000000030400780c */ /* 0x000fe20003f05270 */
[----:B------:R-:W-:-:S12]  /*02a0*/  IMAD.MOV.U32 R4, RZ, RZ, RZ ;  /* 0x000000ffff047224 */ /* 0x000fd800078e00ff */
[----:B------:R-:W-:Y:S05]  /*02b0*/  @!P0 BRA `(.L_x_15) ;  /* 0x00000000003c8947 */ /* 0x000fea0003800000 */
[----:B------:R-:W0:Y:S01]  /*02c0*/  LDC.64 R6, c[0x0][0x390] ;  /* 0x0000e400ff067b82 */ /* 0x000e220000000a00 */
[----:B------:R-:W-:-:S04]  /*02d0*/  IADD3 R4, PT, PT, R10, 0x1, RZ ;  /* 0x000000010a047810 */ /* 0x000fc80007ffe0ff */
[----:B------:R-:W-:Y:S01]  /*02e0*/  LOP3.LUT R10, R4, 0x3, RZ, 0xc0, !PT ;  /* 0x00000003040a7812 */ /* 0x000fe200078ec0ff */
[----:B------:R-:W-:Y:S02]  /*02f0*/  IMAD.MOV.U32 R4, RZ, RZ, RZ ;  /* 0x000000ffff047224 */ /* 0x000fe400078e00ff */
[----:B------:R-:W1:Y:S01]  /*0300*/  LDC.64 R8, c[0x0][0x388] ;  /* 0x0000e200ff087b82 */ /* 0x000e620000000a00 */
[----:B------:R-:W-:-:S07]  /*0310*/  IADD3 R14, PT, PT, -R10, RZ, RZ ;  /* 0x000000ff0a0e7210 */ /* 0x000fce0007ffe1ff */
.L_x_16:
[----:B0-----:R-:W-:-:S04]  /*0320*/  IMAD.WIDE R10, R2, 0x4, R6 ;  /* 0x00000004020a7825 */ /* 0x001fc800078e0206 */
[----:B-1----:R-:W-:Y:S02]  /*0330*/  IMAD.WIDE R12, R2, 0x4, R8 ;  /* 0x00000004020c7825 */ /* 0x002fe400078e0208 */
[----:B------:R-:W2:Y:S04]  /*0340*/  LDG.E R10, desc[UR6][R10.64] ;  /* 0x000000060a0a7981 */ /* 0x000ea8000c1e1900 */
[----:B------:R-:W2:Y:S01]  /*0350*/  LDG.E R13, desc[UR6][R12.64] ;  /* 0x000000060c0d7981 */ /* 0x000ea2000c1e1900 */
[----:B------:R-:W-:Y:S01]  /*0360*/  VIADD R14, R14, 0x1 ;  /* 0x000000010e0e7836 */ /* 0x000fe20000000000 */
[----:B------:R-:W-:-:S04]  /*0370*/  IADD3 R2, PT, PT, R5, R2, RZ ;  /* 0x0000000205027210 */ /* 0x000fc80007ffe0ff */
[----:B------:R-:W-:Y:S01]  /*0380*/  ISETP.NE.AND P0, PT, R14, RZ, PT ;  /* 0x000000ff0e00720c */ /* 0x000fe20003f05270 */
[----:B--2---:R-:W-:-:S12]  /*0390*/  FFMA R4, R13, R10, R4 ;  /* 0x0000000a0d047223 */ /* 0x004fd80000000004 */
[----:B------:R-:W-:Y:S05]  /*03a0*/  @P0 BRA `(.L_x_16) ;  /* 0xfffffffc00dc0947 */ /* 0x000fea000383ffff */
.L_x_15:
[----:B------:R-:W-:Y:S05]  /*03b0*/  BSYNC.RECONVERGENT B1 ;  /* 0x0000000000017941 */ /* 0x000fea0003800200 */
.L_x_14:
[----:B------:R-:W-:Y:S05]  /*03c0*/  @!P1 BRA `(.L_x_13) ;  /* 0x0000000000649947 */ /* 0x000fea0003800000 */
.L_x_17:
[----:B------:R-:W0:Y:S08]  /*03d0*/  LDC.64 R6, c[0x0][0x388] ;  /* 0x0000e200ff067b82 */ /* 0x000e300000000a00 */
[----:B------:R-:W1:Y:S01]  /*03e0*/  LDC.64 R8, c[0x0][0x390] ;  /* 0x0000e400ff087b82 */ /* 0x000e620000000a00 */
[----:B0-----:R-:W-:-:S04]  /*03f0*/  IMAD.WIDE R18, R2, 0x4, R6 ;  /* 0x0000000402127825 */ /* 0x001fc800078e0206 */
[----:B------:R-:W-:Y:S02]  /*0400*/  IMAD.WIDE R10, R5, 0x4, R18 ;  /* 0x00000004050a7825 */ /* 0x000fe400078e0212 */
[----:B------:R-:W2:Y:S02]  /*0410*/  LDG.E R19, desc[UR6][R18.64] ;  /* 0x0000000612137981 */ /* 0x000ea4000c1e1900 */
[----:B-1----:R-:W-:-:S04]  /*0420*/  IMAD.WIDE R20, R2, 0x4, R8 ;  /* 0x0000000402147825 */ /* 0x002fc800078e0208 */
[C---:B------:R-:W-:Y:S02]  /*0430*/  IMAD.WIDE R12, R5.reuse, 0x4, R20 ;  /* 0x00000004050c7825 */ /* 0x040fe400078e0214 */
[----:B------:R-:W2:Y:S02]  /*0440*/  LDG.E R20, desc[UR6][R20.64] ;  /* 0x0000000614147981 */ /* 0x000ea4000c1e1900 */
[C---:B------:R-:W-:Y:S02]  /*0450*/  IMAD.WIDE R14, R5.reuse, 0x4, R10 ;  /* 0x00000004050e7825 */ /* 0x040fe400078e020a */
[----:B------:R-:W3:Y:S02]  /*0460*/  LDG.E R10, desc[UR6][R10.64] ;  /* 0x000000060a0a7981 */ /* 0x000ee4000c1e1900 */
[C---:B------:R-:W-:Y:S02]  /*0470*/  IMAD.WIDE R6, R5.reuse, 0x4, R12 ;  /* 0x0000000405067825 */ /* 0x040fe400078e020c */
[----:B------:R-:W3:Y:S02]  /*0480*/  LDG.E R12, desc[UR6][R12.64] ;  /* 0x000000060c0c7981 */ /* 0x000ee4000c1e1900 */
[----:B------:R-:W-:-:S02]  /*0490*/  IMAD.WIDE R16, R5, 0x4, R14 ;  /* 0x0000000405107825 */ /* 0x000fc400078e020e */
[----:B------:R-:W4:Y:S02]  /*04a0*/  LDG.E R22, desc[UR6][R14.64] ;  /* 0x000000060e167981 */ /* 0x000f24000c1e1900 */
[C---:B------:R-:W-:Y:S02]  /*04b0*/  IMAD.WIDE R8, R5.reuse, 0x4, R6 ;  /* 0x0000000405087825 */ /* 0x040fe400078e0206 */
[----:B------:R-:W4:Y:S04]  /*04c0*/  LDG.E R6, desc[UR6][R6.64] ;  /* 0x0000000606067981 */ /* 0x000f28000c1e1900 */
[----:B------:R-:W5:Y:S04]  /*04d0*/  LDG.E R16, desc[UR6][R16.64] ;  /* 0x0000000610107981 */ /* 0x000f68000c1e1900 */
[----:B------:R-:W5:Y:S01]  /*04e0*/  LDG.E R8, desc[UR6][R8.64] ;  /* 0x0000000608087981 */ /* 0x000f62000c1e1900 */
[----:B------:R-:W-:-:S05]  /*04f0*/  IMAD R2, R5, 0x4, R2 ;  /* 0x0000000405027824 */ /* 0x000fca00078e0202 */
[----:B------:R-:W-:Y:S01]  /*0500*/  ISETP.GE.AND P0, PT, R2, UR5, PT ;  /* 0x0000000502007c0c */ /* 0x000fe2000bf06270 */
[----:B--2---:R-:W-:-:S04]  /*0510*/  FFMA R19, R19, R20, R4 ;  /* 0x0000001413137223 */ /* 0x004fc80000000004 */
[----:B---3--:R-:W-:-:S04]  /*0520*/  FFMA R19, R10, R12, R19 ;  /* 0x0000000c0a137223 */ /* 0x008fc80000000013 */
[----:B----4-:R-:W-:-:S04]  /*0530*/  FFMA R19, R22, R6, R19 ;  /* 0x0000000616137223 */ /* 0x010fc80000000013 */
[----:B-----5:R-:W-:Y:S01]  /*0540*/  FFMA R4, R16, R8, R19 ;  /* 0x0000000810047223 */ /* 0x020fe20000000013 */
[----:B------:R-:W-:Y:S06]  /*0550*/  @!P0 BRA `(.L_x_17) ;  /* 0xfffffffc009c8947 */ /* 0x000fec000383ffff */
.L_x_13:
[----:B------:R-:W-:Y:S05]  /*0560*/  BSYNC.RECONVERGENT B0 ;  /* 0x0000000000007941 */ /* 0x000fea0003800200 */
.L_x_12:
[----:B------:R-:W0:Y:S01]  /*0570*/  S2UR UR5, SR_CgaCtaId ;  /* 0x00000000000579c3 */ /* 0x000e220000008800 */
[----:B------:R-:W-:Y:S01]  /*0580*/  UMOV UR4, 0x400 ;  /* 0x0000040000047882 */ /* 0x000fe20000000000 */
[----:B------:R-:W-:Y:S02]  /*0590*/  ISETP.GE.U32.AND P1, PT, R3, 0x2, PT ;  /* 0x000000020300780c */ /* 0x000fe40003f26070 */
[----:B------:R-:W-:Y:S01]  /*05a0*/  ISETP.NE.AND P0, PT, R0, RZ, PT ;  /* 0x000000ff0000720c */ /* 0x000fe20003f05270 */
[----:B0-----:R-:W-:-:S06]  /*05b0*/  ULEA UR4, UR5, UR4, 0x18 ;  /* 0x0000000405047291 */ /* 0x001fcc000f8ec0ff */
[----:B------:R-:W-:-:S05]  /*05c0*/  LEA R5, R0, UR4, 0x2 ;  /* 0x0000000400057c11 */ /* 0x000fca000f8e10ff */
[----:B------:R0:W-:Y:S01]  /*05d0*/  STS [R5], R4 ;  /* 0x0000000405007388 */ /* 0x0001e20000000800 */
[----:B------:R-:W-:Y:S06]  /*05e0*/  BAR.SYNC.DEFER_BLOCKING 0x0 ;  /* 0x0000000000007b1d */ /* 0x000fec0000010000 */
[----:B------:R-:W-:Y:S05]  /*05f0*/  @!P1 BRA `(.L_x_18) ;  /* 0x00000000002c9947 */ /* 0x000fea0003800000 */
.L_x_19:
[----:B------:R-:W-:-:S04]  /*0600*/  SHF.R.U32.HI R6, RZ, 0x1, R3 ;  /* 0x00000001ff067819 */ /* 0x000fc80000011603 */
[----:B------:R-:W-:-:S13]  /*0610*/  ISETP.GE.U32.AND P1, PT, R0, R6, PT ;  /* 0x000000060000720c */ /* 0x000fda0003f26070 */
[----:B------:R-:W-:Y:S01]  /*0620*/  @!P1 LEA R2, R6, R5, 0x2 ;  /* 0x0000000506029211 */ /* 0x000fe200078e10ff */
[----:B------:R-:W-:Y:S05]  /*0630*/  @!P1 LDS R7, [R5] ;  /* 0x0000000005079984 */ /* 0x000fea0000000800 */
[----:B------:R-:W0:Y:S02]  /*0640*/  @!P1 LDS R2, [R2] ;  /* 0x0000000002029984 */ /* 0x000e240000000800 */
[----:B0-----:R-:W-:-:S05]  /*0650*/  @!P1 FADD R4, R2, R7 ;  /* 0x0000000702049221 */ /* 0x001fca0000000000 */
[----:B------:R1:W-:Y:S01]  /*0660*/  @!P1 STS [R5], R4 ;  /* 0x0000000405009388 */ /* 0x0003e20000000800 */
[----:B------:R-:W-:Y:S01]  /*0670*/  BAR.SYNC.DEFER_BLOCKING 0x0 ;  /* 0x0000000000007b1d */ /* 0x000fe20000010000 */
[----:B------:R-:W-:Y:S02]  /*0680*/  ISETP.GT.U32.AND P1, PT, R3, 0x3, PT ;  /* 0x000000030300780c */ /* 0x000fe40003f24070 */
[----:B------:R-:W-:-:S11]  /*0690*/  MOV R3, R6 ;  /* 0x0000000600037202 */ /* 0x000fd60000000f00 */
[----:B-1----:R-:W-:Y:S05]  /*06a0*/  @P1 BRA `(.L_x_19) ;  /* 0xfffffffc00d41947 */ /* 0x002fea000383ffff */
.L_x_18:
[----:B------:R-:W-:Y:S05]  /*06b0*/  @P0 EXIT ;  /* 0x000000000000094d */ /* 0x000fea0003800000 */
[----:B------:R-:W1:Y:S01]  /*06c0*/  S2UR UR5, SR_CgaCtaId ;  /* 0x00000000000579c3 */ /* 0x000e620000008800 */
[----:B------:R-:W-:-:S07]  /*06d0*/  UMOV UR4, 0x400 ;  /* 0x0000040000047882 */ /* 0x000fce0000000000 */
[----:B------:R-:W2:Y:S01]  /*06e0*/  LDC.64 R2, c[0x0][0x380] ;  /* 0x0000e000ff027b82 */ /* 0x000ea20000000a00 */
[----:B-1----:R-:W-:-:S09]  /*06f0*/  ULEA UR4, UR5, UR4, 0x18 ;  /* 0x0000000405047291 */ /* 0x002fd2000f8ec0ff */
[----:B0-----:R-:W2:Y:S04]  /*0700*/  LDS R5, [UR4] ;  /* 0x00000004ff057984 */ /* 0x001ea80008000800 */
[----:B--2---:R-:W-:Y:S01]  /*0710*/  REDG.E.ADD.F32.FTZ.RN.STRONG.GPU desc[UR6][R2.64], R5 ;  /* 0x00000005020079a6 */ /* 0x004fe2000c12f306 */
[----:B------:R-:W-:Y:S05]  /*0720*/  EXIT ;  /* 0x000000000000794d */ /* 0x000fea0003800000 */
.L_x_20:
        /* <DEDUP_REMOVED lines=13> */
.L_x_22:


//--------------------- .nv.shared._Z14convolution_1dPfS_iS_iPbf --------------------------
	.section	.nv.shared._Z14convolution_1dPfS_iS_iPbf,"aw",@nobits
	.sectionflags	@""
	.align	16
	.zero		1024


//--------------------- .nv.shared.reserved.0     --------------------------
	.section	.nv.shared.reserved.0,"aw",@nobits
	.weak		__nv_reservedSMEM_offset_0_alias
	.size		__nv_reservedSMEM_offset_0_alias, 0, 64
	.other		__nv_reservedSMEM_offset_0_alias,@"STO_CUDA_RESERVED_SHARED STV_DEFAULT"
__nv_reservedSMEM_offset_0_alias:
	.zero		0
	.zero		64


//--------------------- .nv.shared._Z11dot_productPfS_S_i --------------------------
	.section	.nv.shared._Z11dot_productPfS_S_i,"aw",@nobits
	.sectionflags	@""
	.align	16
	.zero		1024


//--------------------- .nv.constant0._Z14convolution_1dPfS_iS_iPbf --------------------------
	.section	.nv.constant0._Z14convolution_1dPfS_iS_iPbf,"a",@progbits
	.sectionflags	@""
	.align	4
.nv.constant0._Z14convolution_1dPfS_iS_iPbf:
	.zero		948


//--------------------- .nv.constant0._Z11dot_productPfS_S_i --------------------------
	.section	.nv.constant0._Z11dot_productPfS_S_i,"a",@progbits
	.sectionflags	@""
	.align	4
.nv.constant0._Z11dot_productPfS_S_i:
	.zero		924


//--------------------- SYMBOLS --------------------------

	.type		.nv.reservedSmem.offset0,@object
	.size		.nv.reservedSmem.offset0,0x4
	.type		.nv.reservedSmem.cap,@object
	.size		.nv.reservedSmem.cap,0x4
